def attn_fwd(
    Q,
    K,
    V,
    Out,
    Lse,
    sm_scale,
    stride_qz,
    stride_qh,
    stride_qm,
    stride_qk,
    stride_kz,
    stride_kh,
    stride_kn,
    stride_kk,
    stride_vz,
    stride_vh,
    stride_vn,
    stride_vk,
    stride_oz,
    stride_oh,
    stride_om,
    stride_ok,
    seqlen_q,
    seqlen_k,
    BLOCK_M: tl.constexpr,
    BLOCK_N: tl.constexpr,
    HEAD_DIM: tl.constexpr,
    CAUSAL: tl.constexpr,
):
    start_m = tl.program_id(0)
    off_hz = tl.program_id(1)
    q_off = off_hz * stride_qh
    k_off = off_hz * stride_kh
    v_off = off_hz * stride_vh
    offs_m = start_m * BLOCK_M + tl.arange(0, BLOCK_M)
    offs_d = tl.arange(0, HEAD_DIM)
    offs_n = tl.arange(0, BLOCK_N)
    q_ptrs = Q + q_off + offs_m[:, None] * stride_qm + offs_d[None, :] * stride_qk
    k_ptrs = K + k_off + offs_d[:, None] * stride_kk + offs_n[None, :] * stride_kn
    v_ptrs = V + v_off + offs_n[:, None] * stride_vn + offs_d[None, :] * stride_vk
    m_i = tl.full([BLOCK_M], float("-inf"), dtype=tl.float32)
    l_i = tl.zeros([BLOCK_M], dtype=tl.float32) + 1.0
    acc = tl.zeros([BLOCK_M, HEAD_DIM], dtype=tl.float32)
    q = tl.load(q_ptrs)
    acc, l_i, m_i = _attn_fwd_inner(
        acc,
        l_i,
        m_i,
        q,
        k_ptrs,
        v_ptrs,
        sm_scale,
        stride_kn,
        stride_vn,
        start_m,
        seqlen_k,
        BLOCK_M,
        BLOCK_N,
        HEAD_DIM,
        CAUSAL,
    )
    acc = acc / l_i[:, None]
    lse = m_i + tl.math.log2(l_i) / 1.4426950408889634
    o_ptrs = (
        Out
        + off_hz * stride_oh
        + offs_m[:, None] * stride_om
        + offs_d[None, :] * stride_ok
    )
    tl.store(o_ptrs, acc.to(Out.dtype.element_ty))
    tl.store(Lse + off_hz * seqlen_q + offs_m, lse)

# config = {"BLOCK_M": 256, "BLOCK_N": 64, "HEAD_DIM": 64, "arch": "sm_90", "causal": true, "dtype": "bf16", "num_stages": 2, "num_warps": 16}
# arch = sm_90


// ===== COMPILED SASS (sm_90a) =====

	.target	sm_90a

	.elftype	@"ET_EXEC"


//--------------------- .note.nv.tkinfo           --------------------------
	.section	.note.nv.tkinfo,"",@"SHT_NOTE"
	.sectionflags	@"SHF_NOTE_NV_TKINFO"
	.tkinfo
        /*0018*/ 	.word	0x00000002
        /*0030*/ 	.string	""
        /*0030*/ 	.string	"ptxas"
        /*0030*/ 	.string	"Cuda compilation tools, release 13.0, V13.0.88"
        /*0030*/ 	.string	"Build cuda_13.0.r13.0/compiler.36424714_0"
        /*0030*/ 	.string	"-v  -suppress-debug-info  -lineinfo  -arch sm_90a "



//--------------------- .note.nv.cuinfo           --------------------------
	.section	.note.nv.cuinfo,"",@"SHT_NOTE"
	.sectionflags	@"SHF_NOTE_NV_CUINFO"
        /*0018*/ 	.short	0x0002
        /*001a*/ 	.short	0x005a
        /*001c*/ 	.short	0x0082
	.zero		2


//--------------------- .nv.info                  --------------------------
	.section	.nv.info,"",@"SHT_CUDA_INFO"
	.align	4


	//----- nvinfo : EIATTR_REGCOUNT
	.align		4
        /*0000*/ 	.byte	0x04, 0x2f
        /*0002*/ 	.short	(.L_2 - .L_1)
	.align		4
.L_1:
        /*0004*/ 	.word	index@(attn_fwd)
        /*0008*/ 	.word	0x00000080


	//----- nvinfo : EIATTR_FRAME_SIZE
	.align		4
.L_2:
        /*000c*/ 	.byte	0x04, 0x11
        /*000e*/ 	.short	(.L_4 - .L_3)
	.align		4
.L_3:
        /*0010*/ 	.word	index@(attn_fwd)
        /*0014*/ 	.word	0x00000000


	//----- nvinfo : EIATTR_MIN_STACK_SIZE
	.align		4
.L_4:
        /*0018*/ 	.byte	0x04, 0x12
        /*001a*/ 	.short	(.L_6 - .L_5)
	.align		4
.L_5:
        /*001c*/ 	.word	index@(attn_fwd)
        /*0020*/ 	.word	0x00000000
.L_6:


//--------------------- .nv.compat                --------------------------
	.section	.nv.compat,"",@"SHT_CUDA_COMPAT_INFO"
	.align	4
        /*0000*/ 	.byte	0x02, 0x09, 0x01, 0x00, 0x02, 0x02, 0x04, 0x00, 0x02, 0x05, 0x05, 0x00, 0x03, 0x07, 0x01, 0x01
        /*0010*/ 	.byte	0x02, 0x03, 0x00, 0x00, 0x02, 0x06, 0x01, 0x00, 0x04, 0x0b, 0x08, 0x00, 0x00, 0x00, 0x00, 0x00
        /*0020*/ 	.byte	0x00, 0x00, 0x00, 0x00


//--------------------- .nv.info.attn_fwd         --------------------------
	.section	.nv.info.attn_fwd,"",@"SHT_CUDA_INFO"
	.sectionflags	@""
	.align	4


	//----- nvinfo : EIATTR_CUDA_API_VERSION
	.align		4
        /*0000*/ 	.byte	0x04, 0x37
        /*0002*/ 	.short	(.L_8 - .L_7)
.L_7:
        /*0004*/ 	.word	0x00000082


	//----- nvinfo : EIATTR_KPARAM_INFO
	.align		4
.L_8:
        /*0008*/ 	.byte	0x04, 0x17
        /*000a*/ 	.short	(.L_10 - .L_9)
.L_9:
        /*000c*/ 	.word	0x00000000
        /*0010*/ 	.short	0x0019
        /*0012*/ 	.short	0x0080
        /*0014*/ 	.byte	0x00, 0xf4, 0x21, 0x00


	//----- nvinfo : EIATTR_KPARAM_INFO
	.align		4
.L_10:
        /*0018*/ 	.byte	0x04, 0x17
        /*001a*/ 	.short	(.L_12 - .L_11)
.L_11:
        /*001c*/ 	.word	0x00000000
        /*0020*/ 	.short	0x0018
        /*0022*/ 	.short	0x0078
        /*0024*/ 	.byte	0x00, 0xf4, 0x21, 0x00


	//----- nvinfo : EIATTR_KPARAM_INFO
	.align		4
.L_12:
        /*0028*/ 	.byte	0x04, 0x17
        /*002a*/ 	.short	(.L_14 - .L_13)
.L_13:
        /*002c*/ 	.word	0x00000000
        /*0030*/ 	.short	0x0017
        /*0032*/ 	.short	0x0070
        /*0034*/ 	.byte	0x00, 0xf0, 0x11, 0x00


	//----- nvinfo : EIATTR_KPARAM_INFO
	.align		4
.L_14:
        /*0038*/ 	.byte	0x04, 0x17
        /*003a*/ 	.short	(.L_16 - .L_15)
.L_15:
        /*003c*/ 	.word	0x00000000
        /*0040*/ 	.short	0x0016
        /*0042*/ 	.short	0x006c
        /*0044*/ 	.byte	0x00, 0xf0, 0x11, 0x00


	//----- nvinfo : EIATTR_KPARAM_INFO
	.align		4
.L_16:
        /*0048*/ 	.byte	0x04, 0x17
        /*004a*/ 	.short	(.L_18 - .L_17)
.L_17:
        /*004c*/ 	.word	0x00000000
        /*0050*/ 	.short	0x0015
        /*0052*/ 	.short	0x0068
        /*0054*/ 	.byte	0x00, 0xf0, 0x11, 0x00


	//----- nvinfo : EIATTR_KPARAM_INFO
	.align		4
.L_18:
        /*0058*/ 	.byte	0x04, 0x17
        /*005a*/ 	.short	(.L_20 - .L_19)
.L_19:
        /*005c*/ 	.word	0x00000000
        /*0060*/ 	.short	0x0014
        /*0062*/ 	.short	0x0064
        /*0064*/ 	.byte	0x00, 0xf0, 0x11, 0x00


	//----- nvinfo : EIATTR_KPARAM_INFO
	.align		4
.L_20:
        /*0068*/ 	.byte	0x04, 0x17
        /*006a*/ 	.short	(.L_22 - .L_21)
.L_21:
        /*006c*/ 	.word	0x00000000
        /*0070*/ 	.short	0x0013
        /*0072*/ 	.short	0x0060
        /*0074*/ 	.byte	0x00, 0xf0, 0x11, 0x00


	//----- nvinfo : EIATTR_KPARAM_INFO
	.align		4
.L_22:
        /*0078*/ 	.byte	0x04, 0x17
        /*007a*/ 	.short	(.L_24 - .L_23)
.L_23:
        /*007c*/ 	.word	0x00000000
        /*0080*/ 	.short	0x0012
        /*0082*/ 	.short	0x005c
        /*0084*/ 	.byte	0x00, 0xf0, 0x11, 0x00


	//----- nvinfo : EIATTR_KPARAM_INFO
	.align		4
.L_24:
        /*0088*/ 	.byte	0x04, 0x17
        /*008a*/ 	.short	(.L_26 - .L_25)
.L_25:
        /*008c*/ 	.word	0x00000000
        /*0090*/ 	.short	0x0011
        /*0092*/ 	.short	0x0058
        /*0094*/ 	.byte	0x00, 0xf0, 0x11, 0x00


	//----- nvinfo : EIATTR_KPARAM_INFO
	.align		4
.L_26:
        /*0098*/ 	.byte	0x04, 0x17
        /*009a*/ 	.short	(.L_28 - .L_27)
.L_27:
        /*009c*/ 	.word	0x00000000
        /*00a0*/ 	.short	0x0010
        /*00a2*/ 	.short	0x0054
        /*00a4*/ 	.byte	0x00, 0xf0, 0x11, 0x00


	//----- nvinfo : EIATTR_KPARAM_INFO
	.align		4
.L_28:
        /*00a8*/ 	.byte	0x04, 0x17
        /*00aa*/ 	.short	(.L_30 - .L_29)
.L_29:
        /*00ac*/ 	.word	0x00000000
        /*00b0*/ 	.short	0x000f
        /*00b2*/ 	.short	0x0050
        /*00b4*/ 	.byte	0x00, 0xf0, 0x11, 0x00


	//----- nvinfo : EIATTR_KPARAM_INFO
	.align		4
.L_30:
        /*00b8*/ 	.byte	0x04, 0x17
        /*00ba*/ 	.short	(.L_32 - .L_31)
.L_31:
        /*00bc*/ 	.word	0x00000000
        /*00c0*/ 	.short	0x000e
        /*00c2*/ 	.short	0x004c
        /*00c4*/ 	.byte	0x00, 0xf0, 0x11, 0x00


	//----- nvinfo : EIATTR_KPARAM_INFO
	.align		4
.L_32:
        /*00c8*/ 	.byte	0x04, 0x17
        /*00ca*/ 	.short	(.L_34 - .L_33)
.L_33:
        /*00cc*/ 	.word	0x00000000
        /*00d0*/ 	.short	0x000d
        /*00d2*/ 	.short	0x0048
        /*00d4*/ 	.byte	0x00, 0xf0, 0x11, 0x00


	//----- nvinfo : EIATTR_KPARAM_INFO
	.align		4
.L_34:
        /*00d8*/ 	.byte	0x04, 0x17
        /*00da*/ 	.short	(.L_36 - .L_35)
.L_35:
        /*00dc*/ 	.word	0x00000000
        /*00e0*/ 	.short	0x000c
        /*00e2*/ 	.short	0x0044
        /*00e4*/ 	.byte	0x00, 0xf0, 0x11, 0x00


	//----- nvinfo : EIATTR_KPARAM_INFO
	.align		4
.L_36:
        /*00e8*/ 	.byte	0x04, 0x17
        /*00ea*/ 	.short	(.L_38 - .L_37)
.L_37:
        /*00ec*/ 	.word	0x00000000
        /*00f0*/ 	.short	0x000b
        /*00f2*/ 	.short	0x0040
        /*00f4*/ 	.byte	0x00, 0xf0, 0x11, 0x00


	//----- nvinfo : EIATTR_KPARAM_INFO
	.align		4
.L_38:
        /*00f8*/ 	.byte	0x04, 0x17
        /*00fa*/ 	.short	(.L_40 - .L_39)
.L_39:
        /*00fc*/ 	.word	0x00000000
        /*0100*/ 	.short	0x000a
        /*0102*/ 	.short	0x003c
        /*0104*/ 	.byte	0x00, 0xf0, 0x11, 0x00


	//----- nvinfo : EIATTR_KPARAM_INFO
	.align		4
.L_40:
        /*0108*/ 	.byte	0x04, 0x17
        /*010a*/ 	.short	(.L_42 - .L_41)
.L_41:
        /*010c*/ 	.word	0x00000000
        /*0110*/ 	.short	0x0009
        /*0112*/ 	.short	0x0038
        /*0114*/ 	.byte	0x00, 0xf0, 0x11, 0x00


	//----- nvinfo : EIATTR_KPARAM_INFO
	.align		4
.L_42:
        /*0118*/ 	.byte	0x04, 0x17
        /*011a*/ 	.short	(.L_44 - .L_43)
.L_43:
        /*011c*/ 	.word	0x00000000
        /*0120*/ 	.short	0x0008
        /*0122*/ 	.short	0x0034
        /*0124*/ 	.byte	0x00, 0xf0, 0x11, 0x00


	//----- nvinfo : EIATTR_KPARAM_INFO
	.align		4
.L_44:
        /*0128*/ 	.byte	0x04, 0x17
        /*012a*/ 	.short	(.L_46 - .L_45)
.L_45:
        /*012c*/ 	.word	0x00000000
        /*0130*/ 	.short	0x0007
        /*0132*/ 	.short	0x0030
        /*0134*/ 	.byte	0x00, 0xf0, 0x11, 0x00


	//----- nvinfo : EIATTR_KPARAM_INFO
	.align		4
.L_46:
        /*0138*/ 	.byte	0x04, 0x17
        /*013a*/ 	.short	(.L_48 - .L_47)
.L_47:
        /*013c*/ 	.word	0x00000000
        /*0140*/ 	.short	0x0006
        /*0142*/ 	.short	0x002c
        /*0144*/ 	.byte	0x00, 0xf0, 0x11, 0x00


	//----- nvinfo : EIATTR_KPARAM_INFO
	.align		4
.L_48:
        /*0148*/ 	.byte	0x04, 0x17
        /*014a*/ 	.short	(.L_50 - .L_49)
.L_49:
        /*014c*/ 	.word	0x00000000
        /*0150*/ 	.short	0x0005
        /*0152*/ 	.short	0x0028
        /*0154*/ 	.byte	0x00, 0xf0, 0x11, 0x00


	//----- nvinfo : EIATTR_KPARAM_INFO
	.align		4
.L_50:
        /*0158*/ 	.byte	0x04, 0x17
        /*015a*/ 	.short	(.L_52 - .L_51)
.L_51:
        /*015c*/ 	.word	0x00000000
        /*0160*/ 	.short	0x0004
        /*0162*/ 	.short	0x0020
        /*0164*/ 	.byte	0x00, 0xf4, 0x21, 0x00


	//----- nvinfo : EIATTR_KPARAM_INFO
	.align		4
.L_52:
        /*0168*/ 	.byte	0x04, 0x17
        /*016a*/ 	.short	(.L_54 - .L_53)
.L_53:
        /*016c*/ 	.word	0x00000000
        /*0170*/ 	.short	0x0003
        /*0172*/ 	.short	0x0018
        /*0174*/ 	.byte	0x00, 0xf4, 0x21, 0x00


	//----- nvinfo : EIATTR_KPARAM_INFO
	.align		4
.L_54:
        /*0178*/ 	.byte	0x04, 0x17
        /*017a*/ 	.short	(.L_56 - .L_55)
.L_55:
        /*017c*/ 	.word	0x00000000
        /*0180*/ 	.short	0x0002
        /*0182*/ 	.short	0x0010
        /*0184*/ 	.byte	0x00, 0xf4, 0x21, 0x00


	//----- nvinfo : EIATTR_KPARAM_INFO
	.align		4
.L_56:
        /*0188*/ 	.byte	0x04, 0x17
        /*018a*/ 	.short	(.L_58 - .L_57)
.L_57:
        /*018c*/ 	.word	0x00000000
        /*0190*/ 	.short	0x0001
        /*0192*/ 	.short	0x0008
        /*0194*/ 	.byte	0x00, 0xf4, 0x21, 0x00


	//----- nvinfo : EIATTR_KPARAM_INFO
	.align		4
.L_58:
        /*0198*/ 	.byte	0x04, 0x17
        /*019a*/ 	.short	(.L_60 - .L_59)
.L_59:
        /*019c*/ 	.word	0x00000000
        /*01a0*/ 	.short	0x0000
        /*01a2*/ 	.short	0x0000
        /*01a4*/ 	.byte	0x00, 0xf4, 0x21, 0x00


	//----- nvinfo : EIATTR_SPARSE_MMA_MASK
	.align		4
.L_60:
        /*01a8*/ 	.byte	0x03, 0x50
        /*01aa*/ 	.short	0x0000


	//----- nvinfo : EIATTR_MAXREG_COUNT
	.align		4
        /*01ac*/ 	.byte	0x03, 0x1b
        /*01ae*/ 	.short	0x0080


	//----- nvinfo : EIATTR_NUM_BARRIERS
	.align		4
        /*01b0*/ 	.byte	0x02, 0x4c
        /*01b2*/ 	.byte	0x01
	.zero		1


	//----- nvinfo : EIATTR_MERCURY_ISA_VERSION
	.align		4
        /*01b4*/ 	.byte	0x03, 0x5f
        /*01b6*/ 	.short	0x0101


	//----- nvinfo : EIATTR_COOP_GROUP_MASK_REGIDS
	.align		4
        /*01b8*/ 	.byte	0x04, 0x29
        /*01ba*/ 	.short	(.L_62 - .L_61)


	//   ....[0]....
.L_61:
        /*01bc*/ 	.word	0xffffffff


	//   ....[1]....
        /*01c0*/ 	.word	0xffffffff


	//   ....[2]....
        /*01c4*/ 	.word	0xffffffff


	//   ....[3]....
        /*01c8*/ 	.word	0xffffffff


	//   ....[4]....
        /*01cc*/ 	.word	0xffffffff


	//   ....[5]....
        /*01d0*/ 	.word	0xffffffff


	//   ....[6]....
        /*01d4*/ 	.word	0xffffffff


	//   ....[7]....
        /*01d8*/ 	.word	0xffffffff


	//----- nvinfo : EIATTR_COOP_GROUP_INSTR_OFFSETS
	.align		4
.L_62:
        /*01dc*/ 	.byte	0x04, 0x28
        /*01de*/ 	.short	(.L_64 - .L_63)


	//   ....[0]....
.L_63:
        /*01e0*/ 	.word	0x00002140


	//   ....[1]....
        /*01e4*/ 	.word	0x00002190


	//   ....[2]....
        /*01e8*/ 	.word	0x00002440


	//   ....[3]....
        /*01ec*/ 	.word	0x00002530


	//   ....[4]....
        /*01f0*/ 	.word	0x000030b0


	//   ....[5]....
        /*01f4*/ 	.word	0x000030c0


	//   ....[6]....
        /*01f8*/ 	.word	0x00003110


	//   ....[7]....
        /*01fc*/ 	.word	0x00003130


	//----- nvinfo : EIATTR_EXIT_INSTR_OFFSETS
	.align		4
.L_64:
        /*0200*/ 	.byte	0x04, 0x1c
        /*0202*/ 	.short	(.L_66 - .L_65)


	//   ....[0]....
.L_65:
        /*0204*/ 	.word	0x00004c20


	//   ....[1]....
        /*0208*/ 	.word	0x00004c50


	//----- nvinfo : EIATTR_REQNTID
	.align		4
.L_66:
        /*020c*/ 	.byte	0x04, 0x10
        /*020e*/ 	.short	(.L_68 - .L_67)
.L_67:
        /*0210*/ 	.word	0x00000200
        /*0214*/ 	.word	0x00000001
        /*0218*/ 	.word	0x00000001


	//----- nvinfo : EIATTR_CBANK_PARAM_SIZE
	.align		4
.L_68:
        /*021c*/ 	.byte	0x03, 0x19
        /*021e*/ 	.short	0x0088


	//----- nvinfo : EIATTR_PARAM_CBANK
	.align		4
        /*0220*/ 	.byte	0x04, 0x0a
        /*0222*/ 	.short	(.L_70 - .L_69)
	.align		4
.L_69:
        /*0224*/ 	.word	index@(.nv.constant0.attn_fwd)
        /*0228*/ 	.short	0x0210
        /*022a*/ 	.short	0x0088


	//----- nvinfo : EIATTR_SW_WAR
	.align		4
.L_70:
        /*022c*/ 	.byte	0x04, 0x36
        /*022e*/ 	.short	(.L_72 - .L_71)
.L_71:
        /*0230*/ 	.word	0x00000008
.L_72:


//--------------------- .nv.callgraph             --------------------------
	.section	.nv.callgraph,"",@"SHT_CUDA_CALLGRAPH"
	.align	4
	.sectionentsize	8
	.align		4
        /*0000*/ 	.word	0x00000000
	.align		4
        /*0004*/ 	.word	0xffffffff
	.align		4
        /*0008*/ 	.word	0x00000000
	.align		4
        /*000c*/ 	.word	0xfffffffe
	.align		4
        /*0010*/ 	.word	0x00000000
	.align		4
        /*0014*/ 	.word	0xfffffffd
	.align		4
        /*0018*/ 	.word	0x00000000
	.align		4
        /*001c*/ 	.word	0xfffffffc


//--------------------- .nv.constant4             --------------------------
	.section	.nv.constant4,"a",@progbits
	.align	8
	.align		8
.nv.constant4:
        /*0000*/ 	.dword	_$_str


//--------------------- .text.attn_fwd            --------------------------
	.section	.text.attn_fwd,"ax",@progbits
	.align	128
        .global         attn_fwd
        .type           attn_fwd,@function
        .size           attn_fwd,(.L_x_3 - attn_fwd)
        .other          attn_fwd,@"STO_CUDA_ENTRY STV_DEFAULT"
attn_fwd:
.text.attn_fwd:
[----:B------:R-:W-:Y:S01]  /*0000*/  LDC R1, c[0x0][0x28] ;  /* 0x00000a00ff017b82 */ /* 0x000fe20000000800 */
[----:B------:R-:W0:Y:S07]  /*0010*/  S2R R0, SR_CTAID.X ;  /* 0x0000000000007919 */ /* 0x000e2e0000002500 */
[----:B------:R-:W1:Y:S01]  /*0020*/  S2UR UR7, SR_CTAID.Y ;  /* 0x00000000000779c3 */ /* 0x000e620000002600 */
[----:B------:R-:W-:Y:S01]  /*0030*/  ULDC.64 UR4, c[0x0][0x240] ;  /* 0x0000900000047ab9 */ /* 0x000fe20000000a00 */
[----:B------:R-:W-:Y:S01]  /*0040*/  ULDC.64 UR22, c[0x0][0x208] ;  /* 0x0000820000167ab9 */ /* 0x000fe20000000a00 */
[----:B------:R-:W0:Y:S05]  /*0050*/  S2R R125, SR_TID.X ;  /* 0x00000000007d7919 */ /* 0x000e2a0000002100 */
[----:B------:R-:W2:Y:S08]  /*0060*/  LDC R8, c[0x0][0x248] ;  /* 0x00009200ff087b82 */ /* 0x000eb00000000800 */
[----:B------:R-:W3:Y:S01]  /*0070*/  LDC.64 R6, c[0x0][0x210] ;  /* 0x00008400ff067b82 */ /* 0x000ee20000000a00 */
[----:B-1----:R-:W-:-:S04]  /*0080*/  UIMAD UR4, UR7, UR4, URZ ;  /* 0x00000004070472a4 */ /* 0x002fc8000f8e023f */
[----:B------:R-:W-:Y:S01]  /*0090*/  USHF.L.U32 UR6, UR4, 0x1, URZ ;  /* 0x0000000104067899 */ /* 0x000fe2000800063f */
[----:B0-----:R-:W-:Y:S02]  /*00a0*/  PRMT R2, R125, 0x6540, R0 ;  /* 0x000065407d027816 */ /* 0x001fe40000000000 */
[----:B------:R-:W-:-:S03]  /*00b0*/  SHF.R.U32.HI R5, RZ, 0x8, R125 ;  /* 0x00000008ff057819 */ /* 0x000fc6000001167d */
[----:B------:R-:W-:Y:S01]  /*00c0*/  IMAD R2, R2, UR5, RZ ;  /* 0x0000000502027c24 */ /* 0x000fe2000f8e02ff */
[----:B------:R-:W-:Y:S01]  /*00d0*/  SGXT.U32 R5, R5, 0x1 ;  /* 0x000000010505781a */ /* 0x000fe20000000000 */
[----:B------:R-:W-:Y:S02]  /*00e0*/  UIMAD.WIDE UR4, UR4, 0x2, URZ ;  /* 0x00000002040478a5 */ /* 0x000fe4000f8e023f */
[C---:B------:R-:W-:Y:S02]  /*00f0*/  IMAD.SHL.U32 R3, R2.reuse, 0x2, RZ ;  /* 0x0000000202037824 */ /* 0x040fe400078e00ff */
[----:B--2---:R-:W-:Y:S02]  /*0100*/  IMAD R5, R5, R8, RZ ;  /* 0x0000000805057224 */ /* 0x004fe400078e02ff */
[----:B------:R-:W-:Y:S01]  /*0110*/  IMAD.HI R2, R2, 0x2, RZ ;  /* 0x0000000202027827 */ /* 0x000fe200078e02ff */
[----:B---3--:R-:W-:-:S03]  /*0120*/  IADD3 R4, P0, P1, R3, UR6, R6 ;  /* 0x0000000603047c10 */ /* 0x008fc6000f91e006 */
[----:B------:R-:W-:Y:S01]  /*0130*/  IMAD R3, R8, 0x2, R5 ;  /* 0x0000000208037824 */ /* 0x000fe200078e0205 */
[----:B------:R-:W-:Y:S02]  /*0140*/  IADD3.X R2, R2, UR5, R7, P0, P1 ;  /* 0x0000000502027c10 */ /* 0x000fe400087e2407 */
[-C--:B------:R-:W-:Y:S01]  /*0150*/  LEA R10, P0, R5, R4.reuse, 0x1 ;  /* 0x00000004050a7211 */ /* 0x080fe200078008ff */
[C---:B------:R-:W-:Y:S01]  /*0160*/  IMAD R7, R8.reuse, 0x2, R3 ;  /* 0x0000000208077824 */ /* 0x040fe200078e0203 */
[----:B------:R-:W-:Y:S02]  /*0170*/  LEA R12, P1, R3, R4, 0x1 ;  /* 0x00000004030c7211 */ /* 0x000fe400078208ff */
[----:B------:R-:W-:Y:S01]  /*0180*/  LEA.HI.X.SX32 R11, R5, R2, 0x1, P0 ;  /* 0x00000002050b7211 */ /* 0x000fe200000f0eff */
[----:B------:R-:W-:Y:S01]  /*0190*/  IMAD R9, R8, 0x2, R7 ;  /* 0x0000000208097824 */ /* 0x000fe200078e0207 */
[----:B------:R-:W-:Y:S02]  /*01a0*/  LEA R14, P0, R7, R4, 0x1 ;  /* 0x00000004070e7211 */ /* 0x000fe400078008ff */
[----:B------:R-:W-:-:S02]  /*01b0*/  LEA.HI.X.SX32 R13, R3, R2, 0x1, P1 ;  /* 0x00000002030d7211 */ /* 0x000fc400008f0eff */
[----:B------:R-:W-:Y:S01]  /*01c0*/  LEA.HI.X.SX32 R15, R7, R2, 0x1, P0 ;  /* 0x00000002070f7211 */ /* 0x000fe200000f0eff */
[C---:B------:R-:W-:Y:S01]  /*01d0*/  IMAD R7, R8.reuse, 0x2, R9 ;  /* 0x0000000208077824 */ /* 0x040fe200078e0209 */
[C---:B------:R-:W-:Y:S01]  /*01e0*/  LEA R16, P0, R9.reuse, R4, 0x1 ;  /* 0x0000000409107211 */ /* 0x040fe200078008ff */
[----:B------:R0:W2:Y:S02]  /*01f0*/  LDG.E.U16 R3, desc[UR22][R10.64] ;  /* 0x000000160a037981 */ /* 0x0000a4000c1e1500 */
[C---:B------:R-:W-:Y:S01]  /*0200*/  IMAD R21, R8.reuse, 0x2, R7 ;  /* 0x0000000208157824 */ /* 0x040fe200078e0207 */
[----:B------:R-:W-:Y:S01]  /*0210*/  LEA.HI.X.SX32 R17, R9, R2, 0x1, P0 ;  /* 0x0000000209117211 */ /* 0x000fe200000f0eff */
[----:B------:R1:W3:Y:S01]  /*0220*/  LDG.E.U16 R5, desc[UR22][R12.64] ;  /* 0x000000160c057981 */ /* 0x0002e2000c1e1500 */
[-C--:B------:R-:W-:Y:S01]  /*0230*/  LEA R18, P1, R7, R4.reuse, 0x1 ;  /* 0x0000000407127211 */ /* 0x080fe200078208ff */
[----:B------:R-:W-:Y:S01]  /*0240*/  IMAD R9, R8, 0x2, R21 ;  /* 0x0000000208097824 */ /* 0x000fe200078e0215 */
[----:B------:R-:W-:Y:S01]  /*0250*/  LEA R20, P0, R21, R4, 0x1 ;  /* 0x0000000415147211 */ /* 0x000fe200078008ff */
[----:B------:R4:W5:Y:S01]  /*0260*/  LDG.E.U16 R6, desc[UR22][R14.64] ;  /* 0x000000160e067981 */ /* 0x000962000c1e1500 */
[----:B------:R-:W-:-:S02]  /*0270*/  LEA.HI.X.SX32 R19, R7, R2, 0x1, P1 ;  /* 0x0000000207137211 */ /* 0x000fc400008f0eff */
[----:B------:R-:W-:Y:S01]  /*0280*/  LEA.HI.X.SX32 R21, R21, R2, 0x1, P0 ;  /* 0x0000000215157211 */ /* 0x000fe200000f0eff */
[----:B------:R4:W5:Y:S01]  /*0290*/  LDG.E.U16 R7, desc[UR22][R16.64] ;  /* 0x0000001610077981 */ /* 0x000962000c1e1500 */
[C---:B0-----:R-:W-:Y:S01]  /*02a0*/  LEA R10, P0, R9.reuse, R4, 0x1 ;  /* 0x00000004090a7211 */ /* 0x041fe200078008ff */
[C---:B-1----:R-:W-:Y:S02]  /*02b0*/  IMAD R13, R8.reuse, 0x2, R9 ;  /* 0x00000002080d7824 */ /* 0x042fe400078e0209 */
[----:B------:R-:W3:Y:S01]  /*02c0*/  LDG.E.U16 R24, desc[UR22][R18.64] ;  /* 0x0000001612187981 */ /* 0x000ee2000c1e1500 */
[----:B------:R-:W-:Y:S01]  /*02d0*/  LEA.HI.X.SX32 R11, R9, R2, 0x1, P0 ;  /* 0x00000002090b7211 */ /* 0x000fe200000f0eff */
[C---:B------:R-:W-:Y:S01]  /*02e0*/  IMAD R9, R8.reuse, 0x2, R13 ;  /* 0x0000000208097824 */ /* 0x040fe200078e020d */
[-C--:B------:R-:W-:Y:S01]  /*02f0*/  LEA R12, P0, R13, R4.reuse, 0x1 ;  /* 0x000000040d0c7211 */ /* 0x080fe200078008ff */
[----:B------:R0:W5:Y:S02]  /*0300*/  LDG.E.U16 R26, desc[UR22][R20.64] ;  /* 0x00000016141a7981 */ /* 0x000164000c1e1500 */
[----:B------:R-:W-:Y:S01]  /*0310*/  IMAD R23, R8, 0x2, R9 ;  /* 0x0000000208177824 */ /* 0x000fe200078e0209 */
[----:B----4-:R-:W-:Y:S01]  /*0320*/  LEA R14, P1, R9, R4, 0x1 ;  /* 0x00000004090e7211 */ /* 0x010fe200078208ff */
[----:B------:R1:W4:Y:S01]  /*0330*/  LDG.E.U16 R28, desc[UR22][R10.64] ;  /* 0x000000160a1c7981 */ /* 0x000322000c1e1500 */
[----:B------:R-:W-:-:S02]  /*0340*/  LEA.HI.X.SX32 R13, R13, R2, 0x1, P0 ;  /* 0x000000020d0d7211 */ /* 0x000fc400000f0eff */
[----:B------:R-:W-:Y:S01]  /*0350*/  LEA.HI.X.SX32 R15, R9, R2, 0x1, P1 ;  /* 0x00000002090f7211 */ /* 0x000fe200008f0eff */
[C---:B------:R-:W-:Y:S01]  /*0360*/  IMAD R9, R8.reuse, 0x2, R23 ;  /* 0x0000000208097824 */ /* 0x040fe200078e0217 */
[C---:B------:R-:W-:Y:S01]  /*0370*/  LEA R16, P0, R23.reuse, R4, 0x1 ;  /* 0x0000000417107211 */ /* 0x040fe200078008ff */
[----:B------:R1:W4:Y:S03]  /*0380*/  LDG.E.U16 R30, desc[UR22][R12.64] ;  /* 0x000000160c1e7981 */ /* 0x000326000c1e1500 */
[----:B------:R-:W-:Y:S01]  /*0390*/  LEA.HI.X.SX32 R17, R23, R2, 0x1, P0 ;  /* 0x0000000217117211 */ /* 0x000fe200000f0eff */
[C---:B0-----:R-:W-:Y:S01]  /*03a0*/  IMAD R21, R8.reuse, 0x2, R9 ;  /* 0x0000000208157824 */ /* 0x041fe200078e0209 */
[C---:B------:R-:W-:Y:S01]  /*03b0*/  LEA R18, P0, R9.reuse, R4, 0x1 ;  /* 0x0000000409127211 */ /* 0x040fe200078008ff */
[----:B------:R-:W5:Y:S03]  /*03c0*/  LDG.E.U16 R31, desc[UR22][R14.64] ;  /* 0x000000160e1f7981 */ /* 0x000f66000c1e1500 */
[----:B------:R-:W-:Y:S01]  /*03d0*/  LEA.HI.X.SX32 R19, R9, R2, 0x1, P0 ;  /* 0x0000000209137211 */ /* 0x000fe200000f0eff */
[C---:B------:R-:W-:Y:S01]  /*03e0*/  IMAD R9, R8.reuse, 0x2, R21 ;  /* 0x0000000208097824 */ /* 0x040fe200078e0215 */
[-C--:B-1----:R-:W-:Y:S01]  /*03f0*/  LEA R10, P0, R21, R4.reuse, 0x1 ;  /* 0x00000004150a7211 */ /* 0x082fe200078008ff */
[----:B------:R0:W4:Y:S02]  /*0400*/  LDG.E.U16 R32, desc[UR22][R16.64] ;  /* 0x0000001610207981 */ /* 0x000124000c1e1500 */
[----:B------:R-:W-:Y:S01]  /*0410*/  IMAD R23, R8, 0x2, R9 ;  /* 0x0000000208177824 */ /* 0x000fe200078e0209 */
[----:B------:R-:W-:Y:S01]  /*0420*/  LEA R20, P1, R9, R4, 0x1 ;  /* 0x0000000409147211 */ /* 0x000fe200078208ff */
[----:B------:R-:W4:Y:S01]  /*0430*/  LDG.E.U16 R33, desc[UR22][R18.64] ;  /* 0x0000001612217981 */ /* 0x000f22000c1e1500 */
[----:B------:R-:W-:-:S02]  /*0440*/  LEA.HI.X.SX32 R11, R21, R2, 0x1, P0 ;  /* 0x00000002150b7211 */ /* 0x000fc400000f0eff */
[----:B------:R-:W-:Y:S01]  /*0450*/  LEA.HI.X.SX32 R21, R9, R2, 0x1, P1 ;  /* 0x0000000209157211 */ /* 0x000fe200008f0eff */
[C---:B------:R-:W-:Y:S01]  /*0460*/  IMAD R9, R8.reuse, 0x2, R23 ;  /* 0x0000000208097824 */ /* 0x040fe200078e0217 */
[C---:B------:R-:W-:Y:S01]  /*0470*/  LEA R12, P0, R23.reuse, R4, 0x1 ;  /* 0x00000004170c7211 */ /* 0x040fe200078008ff */
[----:B------:R1:W4:Y:S02]  /*0480*/  LDG.E.U16 R34, desc[UR22][R10.64] ;  /* 0x000000160a227981 */ /* 0x000324000c1e1500 */
[C---:B0-----:R-:W-:Y:S01]  /*0490*/  IMAD R17, R8.reuse, 0x2, R9 ;  /* 0x0000000208117824 */ /* 0x041fe200078e0209 */
[----:B------:R-:W-:Y:S01]  /*04a0*/  LEA.HI.X.SX32 R13, R23, R2, 0x1, P0 ;  /* 0x00000002170d7211 */ /* 0x000fe200000f0eff */
[----:B------:R0:W4:Y:S01]  /*04b0*/  LDG.E.U16 R35, desc[UR22][R20.64] ;  /* 0x0000001614237981 */ /* 0x000122000c1e1500 */
[C---:B------:R-:W-:Y:S01]  /*04c0*/  LEA R14, P0, R9.reuse, R4, 0x1 ;  /* 0x00000004090e7211 */ /* 0x040fe200078008ff */
[C---:B------:R-:W-:Y:S02]  /*04d0*/  IMAD R23, R8.reuse, 0x2, R17 ;  /* 0x0000000208177824 */ /* 0x040fe400078e0211 */
[----:B------:R0:W4:Y:S01]  /*04e0*/  LDG.E.U16 R36, desc[UR22][R12.64] ;  /* 0x000000160c247981 */ /* 0x000122000c1e1500 */
[----:B------:R-:W-:Y:S01]  /*04f0*/  LEA.HI.X.SX32 R15, R9, R2, 0x1, P0 ;  /* 0x00000002090f7211 */ /* 0x000fe200000f0eff */
[----:B------:R-:W-:Y:S01]  /*0500*/  IMAD R9, R8, 0x2, R23 ;  /* 0x0000000208097824 */ /* 0x000fe200078e0217 */
[----:B------:R-:W-:-:S03]  /*0510*/  LEA R16, P0, R17, R4, 0x1 ;  /* 0x0000000411107211 */ /* 0x000fc600078008ff */
[C---:B------:R-:W-:Y:S01]  /*0520*/  IMAD R25, R8.reuse, 0x2, R9 ;  /* 0x0000000208197824 */ /* 0x040fe200078e0209 */
[----:B------:R-:W-:Y:S01]  /*0530*/  LEA.HI.X.SX32 R17, R17, R2, 0x1, P0 ;  /* 0x0000000211117211 */ /* 0x000fe200000f0eff */
[----:B------:R0:W4:Y:S02]  /*0540*/  LDG.E.U16 R37, desc[UR22][R14.64] ;  /* 0x000000160e257981 */ /* 0x000124000c1e1500 */
[C---:B------:R-:W-:Y:S01]  /*0550*/  IMAD R27, R8.reuse, 0x2, R25 ;  /* 0x00000002081b7824 */ /* 0x040fe200078e0219 */
[-C--:B-1----:R-:W-:Y:S01]  /*0560*/  LEA R10, P0, R9, R4.reuse, 0x1 ;  /* 0x00000004090a7211 */ /* 0x082fe200078008ff */
[----:B------:R-:W4:Y:S02]  /*0570*/  LDG.E.U16 R38, desc[UR22][R16.64] ;  /* 0x0000001610267981 */ /* 0x000f24000c1e1500 */
[C---:B0-----:R-:W-:Y:S01]  /*0580*/  IMAD R21, R8.reuse, 0x2, R27 ;  /* 0x0000000208157824 */ /* 0x041fe200078e021b */
[----:B------:R-:W-:Y:S02]  /*0590*/  LEA R18, P1, R23, R4, 0x1 ;  /* 0x0000000417127211 */ /* 0x000fe400078208ff */
[-C--:B------:R-:W-:Y:S01]  /*05a0*/  LEA.HI.X.SX32 R11, R9, R2.reuse, 0x1, P0 ;  /* 0x00000002090b7211 */ /* 0x080fe200000f0eff */
[----:B------:R-:W-:Y:S01]  /*05b0*/  IMAD R9, R8, 0x2, R21 ;  /* 0x0000000208097824 */ /* 0x000fe200078e0215 */
[----:B------:R-:W-:-:S02]  /*05c0*/  LEA.HI.X.SX32 R19, R23, R2, 0x1, P1 ;  /* 0x0000000217137211 */ /* 0x000fc400008f0eff */
[C---:B------:R-:W-:Y:S01]  /*05d0*/  LEA R12, P0, R25.reuse, R4, 0x1 ;  /* 0x00000004190c7211 */ /* 0x040fe200078008ff */
[C---:B------:R-:W-:Y:S01]  /*05e0*/  IMAD R23, R8.reuse, 0x2, R9 ;  /* 0x0000000208177824 */ /* 0x040fe200078e0209 */
[----:B------:R-:W4:Y:S02]  /*05f0*/  LDG.E.U16 R40, desc[UR22][R10.64] ;  /* 0x000000160a287981 */ /* 0x000f24000c1e1500 */
[----:B------:R-:W-:Y:S01]  /*0600*/  LEA.HI.X.SX32 R13, R25, R2, 0x1, P0 ;  /* 0x00000002190d7211 */ /* 0x000fe200000f0eff */
[C---:B------:R-:W-:Y:S01]  /*0610*/  IMAD R25, R8.reuse, 0x2, R23 ;  /* 0x0000000208197824 */ /* 0x040fe200078e0217 */
[----:B------:R0:W4:Y:S01]  /*0620*/  LDG.E.U16 R39, desc[UR22][R18.64] ;  /* 0x0000001612277981 */ /* 0x000122000c1e1500 */
[-C--:B------:R-:W-:Y:S02]  /*0630*/  LEA R14, P0, R9, R4.reuse, 0x1 ;  /* 0x00000004090e7211 */ /* 0x080fe400078008ff */
[----:B------:R-:W-:Y:S01]  /*0640*/  LEA R20, P1, R21, R4, 0x1 ;  /* 0x0000000415147211 */ /* 0x000fe200078208ff */
[----:B------:R-:W4:Y:S01]  /*0650*/  LDG.E.U16 R41, desc[UR22][R12.64] ;  /* 0x000000160c297981 */ /* 0x000f22000c1e1500 */
[-C--:B------:R-:W-:Y:S01]  /*0660*/  LEA.HI.X.SX32 R15, R9, R2.reuse, 0x1, P0 ;  /* 0x00000002090f7211 */ /* 0x080fe200000f0eff */
[----:B0-----:R-:W-:Y:S01]  /*0670*/  IMAD R19, R8, 0x2, R25 ;  /* 0x0000000208137824 */ /* 0x001fe200078e0219 */
[----:B------:R-:W-:-:S03]  /*0680*/  LEA.HI.X.SX32 R21, R21, R2, 0x1, P1 ;  /* 0x0000000215157211 */ /* 0x000fc600008f0eff */
[----:B------:R-:W4:Y:S01]  /*0690*/  LDG.E.U16 R43, desc[UR22][R14.64] ;  /* 0x000000160e2b7981 */ /* 0x000f22000c1e1500 */
[C---:B------:R-:W-:Y:S01]  /*06a0*/  IMAD R9, R8.reuse, 0x2, R19 ;  /* 0x0000000208097824 */ /* 0x040fe200078e0213 */
[----:B------:R-:W-:Y:S02]  /*06b0*/  LEA R16, P0, R23, R4, 0x1 ;  /* 0x0000000417107211 */ /* 0x000fe400078008ff */
[----:B------:R0:W4:Y:S01]  /*06c0*/  LDG.E.U16 R42, desc[UR22][R20.64] ;  /* 0x00000016142a7981 */ /* 0x000122000c1e1500 */
[----:B------:R-:W-:-:S04]  /*06d0*/  IMAD R11, R8, 0x2, R9 ;  /* 0x00000002080b7824 */ /* 0x000fc800078e0209 */
[C---:B------:R-:W-:Y:S01]  /*06e0*/  IMAD R29, R8.reuse, 0x2, R11 ;  /* 0x00000002081d7824 */ /* 0x040fe200078e020b */
[----:B------:R-:W-:Y:S02]  /*06f0*/  LEA R18, P1, R19, R4, 0x1 ;  /* 0x0000000413127211 */ /* 0x000fe400078208ff */
[----:B------:R-:W-:Y:S01]  /*0700*/  LEA.HI.X.SX32 R17, R23, R2, 0x1, P0 ;  /* 0x0000000217117211 */ /* 0x000fe200000f0eff */
[C---:B0-----:R-:W-:Y:S01]  /*0710*/  IMAD R21, R8.reuse, 0x2, R29 ;  /* 0x0000000208157824 */ /* 0x041fe200078e021d */
[----:B------:R-:W-:Y:S02]  /*0720*/  LEA R12, P0, R9, R4, 0x1 ;  /* 0x00000004090c7211 */ /* 0x000fe400078008ff */
[-C--:B------:R-:W-:Y:S01]  /*0730*/  LEA.HI.X.SX32 R19, R19, R2.reuse, 0x1, P1 ;  /* 0x0000000213137211 */ /* 0x080fe200008f0eff */
[----:B------:R0:W4:Y:S01]  /*0740*/  LDG.E.U16 R44, desc[UR22][R16.64] ;  /* 0x00000016102c7981 */ /* 0x000122000c1e1500 */
[----:B------:R-:W-:Y:S02]  /*0750*/  LEA.HI.X.SX32 R13, R9, R2, 0x1, P0 ;  /* 0x00000002090d7211 */ /* 0x000fe400000f0eff */
[-C--:B------:R-:W-:Y:S01]  /*0760*/  LEA R22, P1, R21, R4.reuse, 0x1 ;  /* 0x0000000415167211 */ /* 0x080fe200078208ff */
[----:B------:R-:W-:Y:S01]  /*0770*/  IMAD R9, R8, 0x2, R21 ;  /* 0x0000000208097824 */ /* 0x000fe200078e0215 */
[----:B------:R-:W-:Y:S01]  /*0780*/  LEA R20, P0, R11, R4, 0x1 ;  /* 0x000000040b147211 */ /* 0x000fe200078008ff */
[----:B------:R1:W4:Y:S01]  /*0790*/  LDG.E.U16 R45, desc[UR22][R18.64] ;  /* 0x00000016122d7981 */ /* 0x000322000c1e1500 */
[----:B------:R-:W-:-:S02]  /*07a0*/  LEA.HI.X.SX32 R23, R21, R2, 0x1, P1 ;  /* 0x0000000215177211 */ /* 0x000fc400008f0eff */
[----:B------:R-:W-:Y:S01]  /*07b0*/  LEA.HI.X.SX32 R21, R11, R2, 0x1, P0 ;  /* 0x000000020b157211 */ /* 0x000fe200000f0eff */
[C---:B------:R-:W-:Y:S01]  /*07c0*/  IMAD R11, R8.reuse, 0x2, R9 ;  /* 0x00000002080b7824 */ /* 0x040fe200078e0209 */
[C---:B------:R-:W-:Y:S01]  /*07d0*/  LEA R14, P0, R9.reuse, R4, 0x1 ;  /* 0x00000004090e7211 */ /* 0x040fe200078008ff */
[----:B------:R1:W4:Y:S03]  /*07e0*/  LDG.E.U16 R46, desc[UR22][R12.64] ;  /* 0x000000160c2e7981 */ /* 0x000326000c1e1500 */
[----:B------:R-:W-:Y:S01]  /*07f0*/  LEA.HI.X.SX32 R15, R9, R2, 0x1, P0 ;  /* 0x00000002090f7211 */ /* 0x000fe200000f0eff */
[----:B------:R-:W4:Y:S01]  /*0800*/  LDG.E.U16 R22, desc[UR22][R22.64] ;  /* 0x0000001616167981 */ /* 0x000f22000c1e1500 */
[-C--:B0-----:R-:W-:Y:S02]  /*0810*/  LEA R16, P1, R11, R4.reuse, 0x1 ;  /* 0x000000040b107211 */ /* 0x081fe400078208ff */
[----:B------:R-:W-:Y:S01]  /*0820*/  LEA R10, P0, R27, R4, 0x1 ;  /* 0x000000041b0a7211 */ /* 0x000fe200078008ff */
[----:B-1----:R-:W-:Y:S01]  /*0830*/  IMAD R19, R8, 0x2, R11 ;  /* 0x0000000208137824 */ /* 0x002fe200078e020b */
[-C--:B------:R-:W-:Y:S01]  /*0840*/  LEA.HI.X.SX32 R17, R11, R2.reuse, 0x1, P1 ;  /* 0x000000020b117211 */ /* 0x080fe200008f0eff */
[----:B------:R0:W4:Y:S01]  /*0850*/  LDG.E.U16 R15, desc[UR22][R14.64] ;  /* 0x000000160e0f7981 */ /* 0x000122000c1e1500 */
[----:B------:R-:W-:-:S02]  /*0860*/  LEA.HI.X.SX32 R11, R27, R2, 0x1, P0 ;  /* 0x000000021b0b7211 */ /* 0x000fc400000f0eff */
[-C--:B------:R-:W-:Y:S01]  /*0870*/  LEA R8, P0, R25, R4.reuse, 0x1 ;  /* 0x0000000419087211 */ /* 0x080fe200078008ff */
[----:B------:R-:W4:Y:S01]  /*0880*/  LDG.E.U16 R20, desc[UR22][R20.64] ;  /* 0x0000001614147981 */ /* 0x000f22000c1e1500 */
[----:B------:R-:W-:Y:S02]  /*0890*/  LEA R12, P1, R29, R4, 0x1 ;  /* 0x000000041d0c7211 */ /* 0x000fe400078208ff */
[----:B------:R-:W-:Y:S01]  /*08a0*/  LEA.HI.X.SX32 R9, R25, R2, 0x1, P0 ;  /* 0x0000000219097211 */ /* 0x000fe200000f0eff */
[----:B------:R1:W4:Y:S01]  /*08b0*/  LDG.E.U16 R16, desc[UR22][R16.64] ;  /* 0x0000001610107981 */ /* 0x000322000c1e1500 */
[----:B------:R-:W-:Y:S02]  /*08c0*/  LEA R18, P0, R19, R4, 0x1 ;  /* 0x0000000413127211 */ /* 0x000fe400078008ff */
[-C--:B------:R-:W-:Y:S01]  /*08d0*/  LEA.HI.X.SX32 R13, R29, R2.reuse, 0x1, P1 ;  /* 0x000000021d0d7211 */ /* 0x080fe200008f0eff */
[----:B------:R-:W4:Y:S01]  /*08e0*/  LDG.E.U16 R10, desc[UR22][R10.64] ;  /* 0x000000160a0a7981 */ /* 0x000f22000c1e1500 */
[----:B------:R-:W-:-:S03]  /*08f0*/  LEA.HI.X.SX32 R19, R19, R2, 0x1, P0 ;  /* 0x0000000213137211 */ /* 0x000fc600000f0eff */
[----:B------:R1:W4:Y:S04]  /*0900*/  LDG.E.U16 R8, desc[UR22][R8.64] ;  /* 0x0000001608087981 */ /* 0x000328000c1e1500 */
[----:B------:R-:W4:Y:S04]  /*0910*/  LDG.E.U16 R12, desc[UR22][R12.64] ;  /* 0x000000160c0c7981 */ /* 0x000f28000c1e1500 */
[----:B------:R-:W4:Y:S01]  /*0920*/  LDG.E.U16 R18, desc[UR22][R18.64] ;  /* 0x0000001612127981 */ /* 0x000f22000c1e1500 */
[----:B------:R-:W1:Y:S01]  /*0930*/  S2UR UR4, SR_CgaCtaId ;  /* 0x00000000000479c3 */ /* 0x000e620000008800 */
[----:B------:R-:W-:Y:S01]  /*0940*/  IMAD.SHL.U32 R2, R125, 0x80, RZ ;  /* 0x000000807d027824 */ /* 0x000fe200078e00ff */
[----:B------:R-:W-:-:S02]  /*0950*/  SHF.R.S32.HI R4, RZ, 0x8, R125 ;  /* 0x00000008ff047819 */ /* 0x000fc4000001147d */
[----:B0-----:R-:W-:Y:S02]  /*0960*/  LOP3.LUT R14, R125, 0x3f, RZ, 0xc0, !PT ;  /* 0x0000003f7d0e7812 */ /* 0x001fe400078ec0ff */
[----:B-1----:R-:W-:Y:S02]  /*0970*/  LOP3.LUT R17, R2, 0x6000, RZ, 0xc0, !PT ;  /* 0x0000600002117812 */ /* 0x002fe400078ec0ff */
[----:B------:R-:W-:Y:S01]  /*0980*/  SGXT R2, R4, 0x1 ;  /* 0x000000010402781a */ /* 0x000fe20000000200 */
[----:B------:R-:W-:Y:S01]  /*0990*/  IMAD.SHL.U32 R4, R0, 0x100, RZ ;  /* 0x0000010000047824 */ /* 0x000fe200078e00ff */
[----:B------:R-:W-:Y:S01]  /*09a0*/  UMOV UR20, 0x400 ;  /* 0x0000040000147882 */ /* 0x000fe20000000000 */
[----:B------:R-:W-:Y:S02]  /*09b0*/  IMAD R17, R14, 0x2, R17 ;  /* 0x000000020e117824 */ /* 0x000fe400078e0211 */
[----:B------:R-:W-:-:S03]  /*09c0*/  VIADD R124, R4, 0x100 ;  /* 0x00000100047c7836 */ /* 0x000fc60000000000 */
[----:B------:R-:W-:Y:S02]  /*09d0*/  LOP3.LUT R2, R17, 0x90, R2, 0x78, !PT ;  /* 0x0000009011027812 */ /* 0x000fe400078e7802 */
[----:B------:R-:W-:Y:S01]  /*09e0*/  ISETP.GE.AND P0, PT, R124, 0x1, PT ;  /* 0x000000017c00780c */ /* 0x000fe20003f06270 */
[----:B------:R-:W-:Y:S01]  /*09f0*/  ULEA UR20, UR4, UR20, 0x18 ;  /* 0x0000001404147291 */ /* 0x000fe2000f8ec03f */
[C---:B------:R-:W-:Y:S02]  /*0a00*/  LOP3.LUT R9, R2.reuse, 0x20, RZ, 0x3c, !PT ;  /* 0x0000002002097812 */ /* 0x040fe400078e3cff */
[----:B------:R-:W-:Y:S01]  /*0a10*/  LOP3.LUT R11, R2, 0x60, RZ, 0x3c, !PT ;  /* 0x00000060020b7812 */ /* 0x000fe200078e3cff */
[----:B------:R-:W-:Y:S01]  /*0a20*/  IMAD.MOV.U32 R55, RZ, RZ, -0x800000 ;  /* 0xff800000ff377424 */ /* 0x000fe200078e00ff */
[----:B------:R-:W-:Y:S02]  /*0a30*/  CS2R R56, SRZ ;  /* 0x0000000000387805 */ /* 0x000fe4000001ff00 */
[----:B------:R-:W-:-:S02]  /*0a40*/  CS2R R58, SRZ ;  /* 0x00000000003a7805 */ /* 0x000fc4000001ff00 */
[----:B------:R-:W-:Y:S02]  /*0a50*/  CS2R R60, SRZ ;  /* 0x00000000003c7805 */ /* 0x000fe4000001ff00 */
[----:B------:R-:W-:Y:S02]  /*0a60*/  CS2R R62, SRZ ;  /* 0x00000000003e7805 */ /* 0x000fe4000001ff00 */
[----:B------:R-:W-:Y:S02]  /*0a70*/  CS2R R64, SRZ ;  /* 0x0000000000407805 */ /* 0x000fe4000001ff00 */
[----:B------:R-:W-:Y:S02]  /*0a80*/  CS2R R66, SRZ ;  /* 0x0000000000427805 */ /* 0x000fe4000001ff00 */
        /* <DEDUP_REMOVED lines=10> */
[----:B------:R-:W-:Y:S01]  /*0b30*/  LOP3.LUT R0, R125, 0x1ff, RZ, 0xc0, !PT ;  /* 0x000001ff7d007812 */ /* 0x000fe200078ec0ff */
[----:B--2---:R0:W-:Y:S02]  /*0b40*/  STS.U16 [R2+UR20], R3 ;  /* 0x0000000302007988 */ /* 0x0041e40008000414 */
[----:B0-----:R-:W-:Y:S02]  /*0b50*/  LOP3.LUT R3, R2, 0x40, RZ, 0x3c, !PT ;  /* 0x0000004002037812 */ /* 0x001fe400078e3cff */
[----:B---3--:R-:W-:Y:S04]  /*0b60*/  STS.U16 [R2+UR20+0x400], R24 ;  /* 0x0004001802007988 */ /* 0x008fe80008000414 */
[----:B-----5:R-:W-:Y:S04]  /*0b70*/  STS.U16 [R2+UR20+0x800], R31 ;  /* 0x0008001f02007988 */ /* 0x020fe80008000414 */
[----:B----4-:R-:W-:Y:S04]  /*0b80*/  STS.U16 [R2+UR20+0xc00], R35 ;  /* 0x000c002302007988 */ /* 0x010fe80008000414 */
[----:B------:R-:W-:Y:S04]  /*0b90*/  STS.U16 [R2+UR20+0x1000], R39 ;  /* 0x0010002702007988 */ /* 0x000fe80008000414 */
        /* <DEDUP_REMOVED lines=11> */
[----:B------:R0:W-:Y:S04]  /*0c50*/  STS.U16 [R3+UR20+0x200], R6 ;  /* 0x0002000603007988 */ /* 0x0001e80008000414 */
[----:B------:R1:W-:Y:S04]  /*0c60*/  STS.U16 [R3+UR20+0x600], R28 ;  /* 0x0006001c03007988 */ /* 0x0003e80008000414 */
[----:B------:R1:W-:Y:S04]  /*0c70*/  STS.U16 [R3+UR20+0xa00], R33 ;  /* 0x000a002103007988 */ /* 0x0003e80008000414 */
[----:B------:R1:W-:Y:S04]  /*0c80*/  STS.U16 [R3+UR20+0xe00], R37 ;  /* 0x000e002503007988 */ /* 0x0003e80008000414 */
[----:B------:R1:W-:Y:S04]  /*0c90*/  STS.U16 [R3+UR20+0x1200], R41 ;  /* 0x0012002903007988 */ /* 0x0003e80008000414 */
[----:B------:R1:W-:Y:S04]  /*0ca0*/  STS.U16 [R3+UR20+0x1600], R44 ;  /* 0x0016002c03007988 */ /* 0x0003e80008000414 */
[----:B------:R1:W-:Y:S04]  /*0cb0*/  STS.U16 [R3+UR20+0x1a00], R20 ;  /* 0x001a001403007988 */ /* 0x0003e80008000414 */
[----:B------:R1:W-:Y:S01]  /*0cc0*/  STS.U16 [R3+UR20+0x1e00], R16 ;  /* 0x001e001003007988 */ /* 0x0003e20008000414 */
[----:B0-----:R-:W-:-:S03]  /*0cd0*/  IMAD.MOV.U32 R6, RZ, RZ, 0x3f800000 ;  /* 0x3f800000ff067424 */ /* 0x001fc600078e00ff */
[----:B------:R1:W-:Y:S01]  /*0ce0*/  STS.U16 [R11+UR20+0x300], R7 ;  /* 0x000300070b007988 */ /* 0x0003e20008000414 */
[----:B------:R-:W-:-:S03]  /*0cf0*/  IMAD.MOV.U32 R5, RZ, RZ, 0x3f800000 ;  /* 0x3f800000ff057424 */ /* 0x000fc600078e00ff */
[----:B------:R1:W-:Y:S01]  /*0d00*/  STS.U16 [R11+UR20+0x700], R30 ;  /* 0x0007001e0b007988 */ /* 0x0003e20008000414 */
[----:B------:R-:W-:-:S03]  /*0d10*/  IMAD.MOV.U32 R40, RZ, RZ, -0x800000 ;  /* 0xff800000ff287424 */ /* 0x000fc600078e00ff */
[----:B------:R1:W-:Y:S04]  /*0d20*/  STS.U16 [R11+UR20+0xb00], R34 ;  /* 0x000b00220b007988 */ /* 0x0003e80008000414 */
[----:B------:R1:W-:Y:S04]  /*0d30*/  STS.U16 [R11+UR20+0xf00], R38 ;  /* 0x000f00260b007988 */ /* 0x0003e80008000414 */
[----:B------:R1:W-:Y:S04]  /*0d40*/  STS.U16 [R11+UR20+0x1300], R10 ;  /* 0x0013000a0b007988 */ /* 0x0003e80008000414 */
[----:B------:R1:W-:Y:S04]  /*0d50*/  STS.U16 [R11+UR20+0x1700], R8 ;  /* 0x001700080b007988 */ /* 0x0003e80008000414 */
[----:B------:R1:W-:Y:S04]  /*0d60*/  STS.U16 [R11+UR20+0x1b00], R12 ;  /* 0x001b000c0b007988 */ /* 0x0003e80008000414 */
[----:B------:R1:W-:Y:S01]  /*0d70*/  STS.U16 [R11+UR20+0x1f00], R18 ;  /* 0x001f00120b007988 */ /* 0x0003e20008000414 */
[----:B------:R-:W-:Y:S05]  /*0d80*/  @!P0 BRA `(.L_x_0) ;  /* 0x0000002400208947 */ /* 0x000fea0003800000 */
[----:B------:R-:W0:Y:S01]  /*0d90*/  LDC.64 R100, c[0x0][0x250] ;  /* 0x00009400ff647b82 */ /* 0x000e220000000a00 */
[----:B------:R-:W-:Y:S01]  /*0da0*/  IMAD.SHL.U32 R5, R0, 0x2, RZ ;  /* 0x0000000200057824 */ /* 0x000fe200078e00ff */
[----:B------:R-:W-:Y:S01]  /*0db0*/  LOP3.LUT R0, R125, 0x1c0, RZ, 0xc0, !PT ;  /* 0x000001c07d007812 */ /* 0x000fe200078ec0ff */
[----:B------:R-:W-:Y:S01]  /*0dc0*/  ULDC UR4, c[0x0][0x258] ;  /* 0x0000960000047ab9 */ /* 0x000fe20000000800 */
[--C-:B-1----:R-:W-:Y:S01]  /*0dd0*/  SHF.R.U32.HI R3, RZ, 0x2, R125.reuse ;  /* 0x00000002ff037819 */ /* 0x102fe2000001167d */
[----:B------:R-:W-:Y:S01]  /*0de0*/  ULDC.64 UR8, c[0x0][0x220] ;  /* 0x0000880000087ab9 */ /* 0x000fe20000000a00 */
[----:B------:R-:W-:Y:S01]  /*0df0*/  SHF.R.U32.HI R0, RZ, 0x2, R0 ;  /* 0x00000002ff007819 */ /* 0x000fe20000011600 */
[----:B------:R-:W-:Y:S01]  /*0e00*/  UIADD3 UR6, UR20, 0x8000, URZ ;  /* 0x0000800014067890 */ /* 0x000fe2000fffe03f */
[----:B------:R-:W1:Y:S01]  /*0e10*/  LDC.64 R120, c[0x0][0x260] ;  /* 0x00009800ff787b82 */ /* 0x000e620000000a00 */
[----:B------:R-:W-:Y:S02]  /*0e20*/  SHF.R.U32.HI R2, RZ, 0x1, R125 ;  /* 0x00000001ff027819 */ /* 0x000fe4000001167d */
[----:B------:R-:W-:-:S02]  /*0e30*/  CS2R R56, SRZ ;  /* 0x0000000000387805 */ /* 0x000fc4000001ff00 */
[----:B------:R-:W-:Y:S01]  /*0e40*/  SGXT.U32 R3, R3, 0x3 ;  /* 0x000000030303781a */ /* 0x000fe20000000000 */
[----:B------:R-:W-:Y:S01]  /*0e50*/  USHF.R.U32.HI UR6, URZ, 0x4, UR6 ;  /* 0x000000043f067899 */ /* 0x000fe20008011606 */
[--C-:B------:R-:W-:Y:S02]  /*0e60*/  SHF.R.U32.HI R6, RZ, 0x5, R125.reuse ;  /* 0x00000005ff067819 */ /* 0x100fe4000001167d */
[----:B------:R-:W-:Y:S02]  /*0e70*/  CS2R R58, SRZ ;  /* 0x00000000003a7805 */ /* 0x000fe4000001ff00 */
[----:B------:R-:W-:Y:S01]  /*0e80*/  LOP3.LUT R0, R5, R0, RZ, 0x3c, !PT ;  /* 0x0000000005007212 */ /* 0x000fe200078e3cff */
[----:B------:R-:W2:Y:S01]  /*0e90*/  LDC R26, c[0x0][0x268] ;  /* 0x00009a00ff1a7b82 */ /* 0x000ea20000000800 */
[----:B------:R-:W-:Y:S01]  /*0ea0*/  LOP3.LUT R9, R3, 0xf0, R2, 0xf8, !PT ;  /* 0x000000f003097812 */ /* 0x000fe200078ef802 */
[----:B------:R-:W-:Y:S01]  /*0eb0*/  IMAD R5, R14, UR4, RZ ;  /* 0x000000040e057c24 */ /* 0x000fe2000f8e02ff */
[----:B------:R-:W-:Y:S01]  /*0ec0*/  SHF.R.U32.HI R2, RZ, 0x6, R125 ;  /* 0x00000006ff027819 */ /* 0x000fe2000001167d */
[----:B------:R-:W-:Y:S01]  /*0ed0*/  ULDC.64 UR4, c[0x0][0x218] ;  /* 0x0000860000047ab9 */ /* 0x000fe20000000a00 */
[----:B------:R-:W-:Y:S01]  /*0ee0*/  R2UR UR21, R6 ;  /* 0x00000000061572ca */ /* 0x000fe200000e0000 */
[----:B------:R-:W-:Y:S01]  /*0ef0*/  IMAD.SHL.U32 R6, R5, 0x2, RZ ;  /* 0x0000000205067824 */ /* 0x000fe200078e00ff */
[----:B------:R-:W-:Y:S01]  /*0f00*/  SGXT.U32 R2, R2, 0x3 ;  /* 0x000000030202781a */ /* 0x000fe20000000000 */
[----:B0-----:R-:W-:Y:S01]  /*0f10*/  IMAD R100, R100, UR7, RZ ;  /* 0x0000000764647c24 */ /* 0x001fe2000f8e02ff */
[----:B------:R-:W-:Y:S01]  /*0f20*/  LOP3.LUT R4, R9, R4, RZ, 0xfc, !PT ;  /* 0x0000000409047212 */ /* 0x000fe200078efcff */
[----:B------:R-:W-:Y:S01]  /*0f30*/  IMAD.HI R5, R5, 0x2, RZ ;  /* 0x0000000205057827 */ /* 0x000fe200078e02ff */
[----:B------:R-:W-:Y:S01]  /*0f40*/  USGXT.U32 UR18, UR6, 0xe ;  /* 0x0000000e0612789a */ /* 0x000fe20008000000 */
[----:B------:R-:W-:-:S02]  /*0f50*/  CS2R R60, SRZ ;  /* 0x00000000003c7805 */ /* 0x000fc4000001ff00 */
[----:B------:R-:W-:Y:S01]  /*0f60*/  CS2R R62, SRZ ;  /* 0x00000000003e7805 */ /* 0x000fe2000001ff00 */
[----:B------:R-:W-:Y:S01]  /*0f70*/  IMAD.SHL.U32 R3, R100, 0x2, RZ ;  /* 0x0000000264037824 */ /* 0x000fe200078e00ff */
[----:B------:R-:W-:Y:S01]  /*0f80*/  UIADD3 UR10, UP0, UR18, 0x2, URZ ;  /* 0x00000002120a7890 */ /* 0x000fe2000ff1e03f */
[----:B-1----:R-:W-:Y:S01]  /*0f90*/  IMAD R120, R120, UR7, RZ ;  /* 0x0000000778787c24 */ /* 0x002fe2000f8e02ff */
[----:B------:R-:W-:Y:S01]  /*0fa0*/  CS2R R64, SRZ ;  /* 0x0000000000407805 */ /* 0x000fe2000001ff00 */
[----:B------:R-:W-:Y:S01]  /*0fb0*/  IMAD R14, R14, R121, RZ ;  /* 0x000000790e0e7224 */ /* 0x000fe200078e02ff */
[----:B------:R-:W-:Y:S01]  /*0fc0*/  IADD3 R23, P0, P1, R6, UR4, R3 ;  /* 0x0000000406177c10 */ /* 0x000fe2000f91e003 */
[----:B------:R-:W-:Y:S01]  /*0fd0*/  IMAD.SHL.U32 R7, R120, 0x2, RZ ;  /* 0x0000000278077824 */ /* 0x000fe200078e00ff */
[----:B------:R-:W-:Y:S01]  /*0fe0*/  CS2R R66, SRZ ;  /* 0x0000000000427805 */ /* 0x000fe2000001ff00 */
[----:B------:R-:W-:Y:S01]  /*0ff0*/  IMAD.SHL.U32 R8, R14, 0x2, RZ ;  /* 0x000000020e087824 */ /* 0x000fe200078e00ff */
[----:B------:R-:W-:Y:S01]  /*1000*/  CS2R R68, SRZ ;  /* 0x0000000000447805 */ /* 0x000fe2000001ff00 */
[----:B------:R-:W-:Y:S01]  /*1010*/  IMAD R6, R2, R101, RZ ;  /* 0x0000006502067224 */ /* 0x000fe200078e02ff */
[----:B------:R-:W-:Y:S01]  /*1020*/  CS2R R70, SRZ ;  /* 0x0000000000467805 */ /* 0x000fe2000001ff00 */
[----:B------:R-:W-:Y:S01]  /*1030*/  IMAD.HI R100, R100, 0x2, RZ ;  /* 0x0000000264647827 */ /* 0x000fe200078e02ff */
[----:B------:R-:W-:-:S02]  /*1040*/  IADD3 R24, P2, P3, R8, UR8, R7 ;  /* 0x0000000808187c10 */ /* 0x000fc4000fb5e007 */
[----:B------:R-:W-:Y:S02]  /*1050*/  CS2R R72, SRZ ;  /* 0x0000000000487805 */ /* 0x000fe4000001ff00 */
[----:B------:R-:W-:Y:S01]  /*1060*/  CS2R R74, SRZ ;  /* 0x00000000004a7805 */ /* 0x000fe2000001ff00 */
[----:B------:R-:W-:Y:S01]  /*1070*/  IMAD R8, R101, 0x8, R6 ;  /* 0x0000000865087824 */ /* 0x000fe200078e0206 */
[----:B------:R-:W-:Y:S01]  /*1080*/  IADD3.X R13, R5, UR5, R100, P0, P1 ;  /* 0x00000005050d7c10 */ /* 0x000fe200087e2464 */
[----:B--2---:R-:W-:Y:S01]  /*1090*/  IMAD R7, R2, R26, RZ ;  /* 0x0000001a02077224 */ /* 0x004fe200078e02ff */
[----:B------:R-:W-:Y:S01]  /*10a0*/  LEA R122, P1, R6, R23, 0x1 ;  /* 0x00000017067a7211 */ /* 0x000fe200078208ff */
[C---:B------:R-:W-:Y:S01]  /*10b0*/  IMAD R2, R101.reuse, 0x8, R8 ;  /* 0x0000000865027824 */ /* 0x040fe200078e0208 */
[----:B------:R-:W-:Y:S01]  /*10c0*/  UMOV UR5, URZ ;  /* 0x0000003f00057c82 */ /* 0x000fe20008000000 */
[----:B------:R-:W-:Y:S01]  /*10d0*/  IMAD.HI R120, R120, 0x2, RZ ;  /* 0x0000000278787827 */ /* 0x000fe200078e02ff */
[----:B------:R-:W-:Y:S01]  /*10e0*/  LEA.HI.X.SX32 R123, R6, R13, 0x1, P1 ;  /* 0x0000000d067b7211 */ /* 0x000fe200008f0eff */
[----:B------:R-:W-:Y:S01]  /*10f0*/  UIADD3.X UR11, UR5, 0x40000040, URZ, UP0, !UPT ;  /* 0x40000040050b7890 */ /* 0x000fe200087fe43f */
[----:B------:R-:W-:Y:S01]  /*1100*/  LEA R96, P1, R2, R23, 0x1 ;  /* 0x0000001702607211 */ /* 0x000fe200078208ff */
[----:B------:R-:W-:Y:S01]  /*1110*/  IMAD R10, R101, 0x8, R2 ;  /* 0x00000008650a7824 */ /* 0x000fe200078e0202 */
[----:B------:R-:W-:Y:S01]  /*1120*/  LEA R98, P0, R7, R24, 0x1 ;  /* 0x0000001807627211 */ /* 0x000fe200078008ff */
[----:B------:R-:W-:Y:S01]  /*1130*/  IMAD.HI R3, R14, 0x2, RZ ;  /* 0x000000020e037827 */ /* 0x000fe200078e02ff */
[----:B------:R-:W-:-:S02]  /*1140*/  LEA.HI.X.SX32 R97, R2, R13, 0x1, P1 ;  /* 0x0000000d02617211 */ /* 0x000fc400008f0eff */
[----:B------:R-:W-:Y:S02]  /*1150*/  CS2R R76, SRZ ;  /* 0x00000000004c7805 */ /* 0x000fe4000001ff00 */
[----:B------:R-:W-:Y:S01]  /*1160*/  CS2R R78, SRZ ;  /* 0x00000000004e7805 */ /* 0x000fe2000001ff00 */
[----:B------:R-:W-:Y:S01]  /*1170*/  IMAD R12, R101, 0x8, R10 ;  /* 0x00000008650c7824 */ /* 0x000fe200078e020a */
[----:B------:R-:W-:Y:S01]  /*1180*/  IADD3.X R120, R3, UR9, R120, P2, P3 ;  /* 0x0000000903787c10 */ /* 0x000fe200097e6478 */
[----:B------:R-:W-:Y:S01]  /*1190*/  IMAD R3, R26, 0x8, R7 ;  /* 0x000000081a037824 */ /* 0x000fe200078e0207 */
[-C--:B------:R-:W-:Y:S01]  /*11a0*/  LEA R118, P2, R8, R23.reuse, 0x1 ;  /* 0x0000001708767211 */ /* 0x080fe200078408ff */
[C---:B------:R-:W-:Y:S01]  /*11b0*/  IMAD R6, R101.reuse, 0x8, R12 ;  /* 0x0000000865067824 */ /* 0x040fe200078e020c */
[----:B------:R-:W-:Y:S01]  /*11c0*/  LEA R92, P1, R12, R23, 0x1 ;  /* 0x000000170c5c7211 */ /* 0x000fe200078208ff */
[----:B------:R-:W-:Y:S01]  /*11d0*/  IMAD R5, R26, 0x8, R3 ;  /* 0x000000081a057824 */ /* 0x000fe200078e0203 */
[----:B------:R-:W-:Y:S01]  /*11e0*/  LEA.HI.X.SX32 R119, R8, R13, 0x1, P2 ;  /* 0x0000000d08777211 */ /* 0x000fe200010f0eff */
[C---:B------:R-:W-:Y:S01]  /*11f0*/  IMAD R8, R101.reuse, 0x8, R6 ;  /* 0x0000000865087824 */ /* 0x040fe200078e0206 */
[----:B------:R-:W-:Y:S01]  /*1200*/  LEA R94, P2, R10, R23, 0x1 ;  /* 0x000000170a5e7211 */ /* 0x000fe200078408ff */
[----:B------:R-:W-:Y:S01]  /*1210*/  IMAD R9, R26, 0x8, R5 ;  /* 0x000000081a097824 */ /* 0x000fe200078e0205 */
[-C--:B------:R-:W-:Y:S01]  /*1220*/  LEA.HI.X.SX32 R93, R12, R13.reuse, 0x1, P1 ;  /* 0x0000000d0c5d7211 */ /* 0x080fe200008f0eff */
[----:B------:R-:W-:Y:S01]  /*1230*/  IMAD R2, R101, 0x8, R8 ;  /* 0x0000000865027824 */ /* 0x000fe200078e0208 */
[----:B------:R-:W-:Y:S01]  /*1240*/  LEA.HI.X.SX32 R95, R10, R13, 0x1, P2 ;  /* 0x0000000d0a5f7211 */ /* 0x000fe200010f0eff */
[----:B------:R-:W-:Y:S01]  /*1250*/  IMAD R11, R26, 0x8, R9 ;  /* 0x000000081a0b7824 */ /* 0x000fe200078e0209 */
[-C--:B------:R-:W-:Y:S01]  /*1260*/  LEA R90, P2, R6, R23.reuse, 0x1 ;  /* 0x00000017065a7211 */ /* 0x080fe200078408ff */
[----:B------:R-:W-:Y:S01]  /*1270*/  IMAD.MOV.U32 R100, RZ, RZ, -0x800000 ;  /* 0xff800000ff647424 */ /* 0x000fe200078e00ff */
[----:B------:R-:W-:-:S02]  /*1280*/  LEA R22, P4, R2, R23, 0x1 ;  /* 0x0000001702167211 */ /* 0x000fc400078808ff */
[----:B------:R-:W-:Y:S02]  /*1290*/  CS2R R80, SRZ ;  /* 0x0000000000507805 */ /* 0x000fe4000001ff00 */
[----:B------:R-:W-:Y:S02]  /*12a0*/  LEA R88, P3, R8, R23, 0x1 ;  /* 0x0000001708587211 */ /* 0x000fe400078608ff */
[----:B------:R-:W-:Y:S02]  /*12b0*/  CS2R R82, SRZ ;  /* 0x0000000000527805 */ /* 0x000fe4000001ff00 */
[-C--:B------:R-:W-:Y:S01]  /*12c0*/  LEA.HI.X.SX32 R23, R2, R13.reuse, 0x1, P4 ;  /* 0x0000000d02177211 */ /* 0x080fe200020f0eff */
[----:B------:R-:W-:Y:S01]  /*12d0*/  IMAD R2, R26, 0x8, R11 ;  /* 0x000000081a027824 */ /* 0x000fe200078e020b */
[----:B------:R-:W-:Y:S02]  /*12e0*/  LEA.HI.X.SX32 R91, R6, R13, 0x1, P2 ;  /* 0x0000000d065b7211 */ /* 0x000fe400010f0eff */
[----:B------:R-:W-:-:S02]  /*12f0*/  CS2R R84, SRZ ;  /* 0x0000000000547805 */ /* 0x000fc4000001ff00 */
[----:B------:R-:W-:Y:S01]  /*1300*/  LEA R20, P1, R3, R24, 0x1 ;  /* 0x0000001803147211 */ /* 0x000fe200078208ff */
[C---:B------:R-:W-:Y:S01]  /*1310*/  IMAD R6, R26.reuse, 0x8, R2 ;  /* 0x000000081a067824 */ /* 0x040fe200078e0202 */
[----:B------:R-:W-:Y:S01]  /*1320*/  LEA.HI.X.SX32 R99, R7, R120, 0x1, P0 ;  /* 0x0000007807637211 */ /* 0x000fe200000f0eff */
[----:B------:R-:W-:Y:S01]  /*1330*/  IMAD.MOV.U32 R7, RZ, RZ, -0x800000 ;  /* 0xff800000ff077424 */ /* 0x000fe200078e00ff */
[----:B------:R-:W-:Y:S02]  /*1340*/  LEA R18, P0, R5, R24, 0x1 ;  /* 0x0000001805127211 */ /* 0x000fe400078008ff */
[----:B------:R-:W-:Y:S02]  /*1350*/  CS2R R86, SRZ ;  /* 0x0000000000567805 */ /* 0x000fe4000001ff00 */
[----:B------:R-:W-:Y:S01]  /*1360*/  LEA.HI.X.SX32 R21, R3, R120, 0x1, P1 ;  /* 0x0000007803157211 */ /* 0x000fe200008f0eff */
[----:B------:R-:W-:Y:S01]  /*1370*/  IMAD R3, R26, 0x8, R6 ;  /* 0x000000081a037824 */ /* 0x000fe200078e0206 */
[----:B------:R-:W-:Y:S01]  /*1380*/  LEA R16, P2, R9, R24, 0x1 ;  /* 0x0000001809107211 */ /* 0x000fe200078408ff */
[----:B------:R-:W-:Y:S01]  /*1390*/  UMOV UR4, URZ ;  /* 0x0000003f00047c82 */ /* 0x000fe20008000000 */
[-C--:B------:R-:W-:Y:S01]  /*13a0*/  LEA.HI.X.SX32 R19, R5, R120.reuse, 0x1, P0 ;  /* 0x0000007805137211 */ /* 0x080fe200000f0eff */
[----:B------:R-:W-:Y:S01]  /*13b0*/  IMAD.MOV.U32 R5, RZ, RZ, 0x3f800000 ;  /* 0x3f800000ff057424 */ /* 0x000fe200078e00ff */
[----:B------:R-:W-:Y:S01]  /*13c0*/  LEA.HI.X.SX32 R89, R8, R13, 0x1, P3 ;  /* 0x0000000d08597211 */ /* 0x000fe200018f0eff */
[----:B------:R-:W-:Y:S01]  /*13d0*/  UIADD3.64 UR26, UR10, 0x2, URZ ;  /* 0x000000020a1a7897 */ /* 0x000fe2000fffe03f */
[----:B------:R-:W-:Y:S01]  /*13e0*/  LEA.HI.X.SX32 R17, R9, R120, 0x1, P2 ;  /* 0x0000007809117211 */ /* 0x000fe200010f0eff */
[----:B------:R-:W-:Y:S01]  /*13f0*/  UIADD3.64 UR14, UR10, 0x4, URZ ;  /* 0x000000040a0e7897 */ /* 0x000fe2000fffe03f */
[-C--:B------:R-:W-:Y:S01]  /*1400*/  LEA R14, P0, R11, R24.reuse, 0x1 ;  /* 0x000000180b0e7211 */ /* 0x080fe200078008ff */
[----:B------:R-:W-:Y:S01]  /*1410*/  ULDC UR28, c[0x0][0x238] ;  /* 0x00008e00001c7ab9 */ /* 0x000fe20000000800 */
[-C--:B------:R-:W-:Y:S01]  /*1420*/  LEA R12, P1, R2, R24.reuse, 0x1 ;  /* 0x00000018020c7211 */ /* 0x080fe200078208ff */
[----:B------:R-:W-:Y:S01]  /*1430*/  UMOV UR19, 0x40000040 ;  /* 0x4000004000137882 */ /* 0x000fe20000000000 */
[----:B------:R-:W-:-:S02]  /*1440*/  LEA R10, P2, R6, R24, 0x1 ;  /* 0x00000018060a7211 */ /* 0x000fc400078408ff */
[----:B------:R-:W-:Y:S02]  /*1450*/  LEA R8, P3, R3, R24, 0x1 ;  /* 0x0000001803087211 */ /* 0x000fe400078608ff */
[-C--:B------:R-:W-:Y:S02]  /*1460*/  LEA.HI.X.SX32 R15, R11, R120.reuse, 0x1, P0 ;  /* 0x000000780b0f7211 */ /* 0x080fe400000f0eff */
[-C--:B------:R-:W-:Y:S02]  /*1470*/  LEA.HI.X.SX32 R13, R2, R120.reuse, 0x1, P1 ;  /* 0x00000078020d7211 */ /* 0x080fe400008f0eff */
[-C--:B------:R-:W-:Y:S01]  /*1480*/  LEA.HI.X.SX32 R11, R6, R120.reuse, 0x1, P2 ;  /* 0x00000078060b7211 */ /* 0x080fe200010f0eff */
[----:B------:R-:W-:Y:S01]  /*1490*/  IMAD.MOV.U32 R6, RZ, RZ, 0x3f800000 ;  /* 0x3f800000ff067424 */ /* 0x000fe200078e00ff */
[----:B------:R-:W-:Y:S02]  /*14a0*/  LEA.HI.X.SX32 R9, R3, R120, 0x1, P3 ;  /* 0x0000007803097211 */ /* 0x000fe400018f0eff */
[----:B------:R-:W-:-:S07]  /*14b0*/  CS2R R2, SRZ ;  /* 0x0000000000027805 */ /* 0x000fce000001ff00 */
.L_x_1:
[----:B------:R-:W-:-:S04]  /*14c0*/  IMAD.WIDE R24, R3, 0x2, R122 ;  /* 0x0000000203187825 */ /* 0x000fc800078e027a */
[C---:B------:R-:W-:Y:S02]  /*14d0*/  IMAD.WIDE R26, R3.reuse, 0x2, R118 ;  /* 0x00000002031a7825 */ /* 0x040fe400078e0276 */
[----:B------:R-:W2:Y:S02]  /*14e0*/  LDG.E.U16 R25, desc[UR22][R24.64] ;  /* 0x0000001618197981 */ /* 0x000ea4000c1e1500 */
[C---:B------:R-:W-:Y:S02]  /*14f0*/  IMAD.WIDE R28, R3.reuse, 0x2, R96 ;  /* 0x00000002031c7825 */ /* 0x040fe400078e0260 */
[----:B------:R-:W3:Y:S02]  /*1500*/  LDG.E.U16 R27, desc[UR22][R26.64] ;  /* 0x000000161a1b7981 */ /* 0x000ee4000c1e1500 */
[C---:B------:R-:W-:Y:S02]  /*1510*/  IMAD.WIDE R30, R3.reuse, 0x2, R94 ;  /* 0x00000002031e7825 */ /* 0x040fe400078e025e */
[----:B------:R-:W4:Y:S02]  /*1520*/  LDG.E.U16 R103, desc[UR22][R28.64] ;  /* 0x000000161c677981 */ /* 0x000f24000c1e1500 */
[----:B------:R-:W-:-:S02]  /*1530*/  IMAD.WIDE R32, R3, 0x2, R92 ;  /* 0x0000000203207825 */ /* 0x000fc400078e025c */
[----:B------:R-:W5:Y:S02]  /*1540*/  LDG.E.U16 R105, desc[UR22][R30.64] ;  /* 0x000000161e697981 */ /* 0x000f64000c1e1500 */
[C---:B------:R-:W-:Y:S02]  /*1550*/  IMAD.WIDE R34, R3.reuse, 0x2, R90 ;  /* 0x0000000203227825 */ /* 0x040fe400078e025a */
[----:B------:R-:W5:Y:S02]  /*1560*/  LDG.E.U16 R107, desc[UR22][R32.64] ;  /* 0x00000016206b7981 */ /* 0x000f64000c1e1500 */
[C---:B------:R-:W-:Y:S02]  /*1570*/  IMAD.WIDE R36, R3.reuse, 0x2, R88 ;  /* 0x0000000203247825 */ /* 0x040fe400078e0258 */
[----:B------:R-:W5:Y:S02]  /*1580*/  LDG.E.U16 R109, desc[UR22][R34.64] ;  /* 0x00000016226d7981 */ /* 0x000f64000c1e1500 */
[----:B------:R-:W-:-:S02]  /*1590*/  IMAD.WIDE R38, R3, 0x2, R22 ;  /* 0x0000000203267825 */ /* 0x000fc400078e0216 */
[----:B------:R-:W5:Y:S04]  /*15a0*/  LDG.E.U16 R111, desc[UR22][R36.64] ;  /* 0x00000016246f7981 */ /* 0x000f68000c1e1500 */
[----:B------:R-:W5:Y:S01]  /*15b0*/  LDG.E.U16 R113, desc[UR22][R38.64] ;  /* 0x0000001626717981 */ /* 0x000f62000c1e1500 */
[----:B------:R-:W-:Y:S01]  /*15c0*/  BAR.SYNC.DEFER_BLOCKING 0x0 ;  /* 0x0000000000007b1d */ /* 0x000fe20000010000 */
[----:B------:R-:W-:-:S04]  /*15d0*/  USHF.L.U32 UR6, UR21, 0x7, URZ ;  /* 0x0000000715067899 */ /* 0x000fc8000800063f */
[----:B------:R-:W-:-:S04]  /*15e0*/  ULOP3.LUT UR6, UR6, 0x600, URZ, 0xc0, !UPT ;  /* 0x0000060006067892 */ /* 0x000fc8000f8ec03f */
[----:B------:R-:W-:-:S04]  /*15f0*/  ULEA.HI UR6, UR20, UR6, URZ, 0x1c ;  /* 0x0000000614067291 */ /* 0x000fc8000f8fe03f */
[----:B------:R-:W-:Y:S01]  /*1600*/  ULOP3.LUT UR16, UR6, 0x3fff, URZ, 0xc0, !UPT ;  /* 0x00003fff06107892 */ /* 0x000fe2000f8ec03f */
[----:B------:R-:W-:-:S03]  /*1610*/  UMOV UR17, 0x40000040 ;  /* 0x4000004000117882 */ /* 0x000fc60000000000 */
[----:B------:R-:W-:Y:S01]  /*1620*/  UIADD3 UR8, UP0, UR16, 0x80, URZ ;  /* 0x0000008010087890 */ /* 0x000fe2000ff1e03f */
[----:B------:R-:W-:-:S03]  /*1630*/  UMOV UR6, URZ ;  /* 0x0000003f00067c82 */ /* 0x000fc60008000000 */
[----:B------:R-:W-:-:S04]  /*1640*/  UIADD3.X UR9, UR6, 0x40000040, URZ, UP0, !UPT ;  /* 0x4000004006097890 */ /* 0x000fc800087fe43f */
[----:B------:R-:W-:Y:S01]  /*1650*/  UIADD3.64 UR24, UR8, 0x80, URZ ;  /* 0x0000008008187897 */ /* 0x000fe2000fffe03f */
[----:B--2---:R-:W-:Y:S04]  /*1660*/  STS.U16 [R0+UR20+0x8000], R25 ;  /* 0x0080001900007988 */ /* 0x004fe80008000414 */
[----:B---3--:R0:W-:Y:S04]  /*1670*/  STS.U16 [R0+UR20+0x8400], R27 ;  /* 0x0084001b00007988 */ /* 0x0081e80008000414 */
[----:B----4-:R-:W-:Y:S04]  /*1680*/  STS.U16 [R0+UR20+0x8800], R103 ;  /* 0x0088006700007988 */ /* 0x010fe80008000414 */
[----:B-----5:R-:W-:Y:S04]  /*1690*/  STS.U16 [R0+UR20+0x8c00], R105 ;  /* 0x008c006900007988 */ /* 0x020fe80008000414 */
[----:B------:R-:W-:Y:S04]  /*16a0*/  STS.U16 [R0+UR20+0x9000], R107 ;  /* 0x0090006b00007988 */ /* 0x000fe80008000414 */
[----:B------:R1:W-:Y:S04]  /*16b0*/  STS.U16 [R0+UR20+0x9400], R109 ;  /* 0x0094006d00007988 */ /* 0x0003e80008000414 */
[----:B------:R2:W-:Y:S04]  /*16c0*/  STS.U16 [R0+UR20+0x9800], R111 ;  /* 0x0098006f00007988 */ /* 0x0005e80008000414 */
[----:B------:R3:W-:Y:S01]  /*16d0*/  STS.U16 [R0+UR20+0x9c00], R113 ;  /* 0x009c007100007988 */ /* 0x0007e20008000414 */
[----:B------:R4:W-:Y:S06]  /*16e0*/  MEMBAR.ALL.CTA ;  /* 0x0000000000007992 */ /* 0x0009ec0000008000 */
[----:B----4-:R-:W4:Y:S02]  /*16f0*/  FENCE.VIEW.ASYNC.S ;  /* 0x00000000000073c6 */ /* 0x010f240000000000 */
[----:B----4-:R-:W-:Y:S06]  /*1700*/  BAR.SYNC.DEFER_BLOCKING 0x0 ;  /* 0x0000000000007b1d */ /* 0x010fec0000010000 */
[----:B0-----:R-:W-:-:S06]  /*1710*/  WARPGROUP.ARRIVE ;  /* 0x00000000000079c5 */ /* 0x001fcc0000000000 */
[----:B------:R-:W-:Y:S04]  /*1720*/  HGMMA.64x64x16.F32.BF16 R24, gdesc[UR16].tnspA, RZ, !UPT ;  /* 0x20e00000101879f0 */ /* 0x000fe8000c7018ff */
[----:B------:R-:W-:Y:S01]  /*1730*/  HGMMA.64x64x16.F32.BF16 R24, gdesc[UR8].tnspA, R24 ;  /* 0x20e00000081879f0 */ /* 0x000fe20008701818 */
[----:B------:R-:W-:-:S03]  /*1740*/  UIADD3.64 UR12, UR8, 0x100, URZ ;  /* 0x00000100080c7897 */ /* 0x000fc6000fffe03f */
[----:B------:R-:W-:Y:S01]  /*1750*/  HGMMA.64x64x16.F32.BF16 R24, gdesc[UR24].tnspA, R24 ;  /* 0x20e00000181879f0 */ /* 0x000fe20008701818 */
[----:B------:R-:W-:-:S05]  /*1760*/  IMAD.SHL.U32 R102, R125, 0x2, RZ ;  /* 0x000000027d667824 */ /* 0x000fca00078e00ff */
[----:B------:R-:W-:-:S04]  /*1770*/  LOP3.LUT R102, R102, 0x6, RZ, 0xc0, !PT ;  /* 0x0000000666667812 */ /* 0x000fc800078ec0ff */
[----:B------:R-:W-:Y:S02]  /*1780*/  IADD3 R110, P0, R102, UR4, RZ ;  /* 0x00000004666e7c10 */ /* 0x000fe4000ff1e0ff */
[----:B-1----:R-:W-:Y:S02]  /*1790*/  LOP3.LUT R109, R4, 0x8, RZ, 0xfc, !PT ;  /* 0x00000008046d7812 */ /* 0x002fe400078efcff */
[C---:B------:R-:W-:Y:S01]  /*17a0*/  IADD3 R104, P6, R110.reuse, 0x9, RZ ;  /* 0x000000096e687810 */ /* 0x040fe20007fde0ff */
[----:B------:R-:W-:Y:S01]  /*17b0*/  IMAD.X R102, RZ, RZ, UR5, P0 ;  /* 0x00000005ff667e24 */ /* 0x000fe200080e06ff */
[----:B------:R-:W-:Y:S01]  /*17c0*/  IADD3 R103, P4, R110, 0x8, RZ ;  /* 0x000000086e677810 */ /* 0x000fe20007f9e0ff */
[----:B------:R-:W-:Y:S01]  /*17d0*/  HGMMA.64x64x16.F32.BF16 R24, gdesc[UR12].tnspA, R24, gsb0 ;  /* 0x20e000000c1879f0 */ /* 0x000fe20008001818 */
[C---:B------:R-:W-:Y:S01]  /*17e0*/  ISETP.GT.U32.AND P0, PT, R104.reuse, R4, PT ;  /* 0x000000046800720c */ /* 0x040fe20003f04070 */
[--C-:B--2---:R-:W-:Y:S01]  /*17f0*/  IMAD.X R111, RZ, RZ, R102.reuse, P6 ;  /* 0x000000ffff6f7224 */ /* 0x104fe200030e0666 */
[----:B------:R-:W-:Y:S01]  /*1800*/  ISETP.GT.U32.AND P3, PT, R104, R109, PT ;  /* 0x0000006d6800720c */ /* 0x000fe20003f64070 */
[----:B------:R-:W-:Y:S01]  /*1810*/  IMAD.X R104, RZ, RZ, R102, P4 ;  /* 0x000000ffff687224 */ /* 0x000fe200020e0666 */
[----:B------:R-:W-:-:S02]  /*1820*/  IADD3 R112, P6, R110, 0x11, RZ ;  /* 0x000000116e707810 */ /* 0x000fc40007fde0ff */
[----:B------:R-:W-:-:S03]  /*1830*/  ISETP.GT.U32.AND P1, PT, R103, R4, PT ;  /* 0x000000046700720c */ /* 0x000fc60003f24070 */
[----:B------:R-:W-:Y:S01]  /*1840*/  IMAD.X R105, RZ, RZ, R102, P6 ;  /* 0x000000ffff697224 */ /* 0x000fe200030e0666 */
[----:B------:R-:W-:Y:S02]  /*1850*/  ISETP.GT.U32.AND.EX P1, PT, R104, RZ, PT, P1 ;  /* 0x000000ff6800720c */ /* 0x000fe40003f24110 */
[C---:B------:R-:W-:Y:S02]  /*1860*/  IADD3 R104, P6, R110.reuse, 0x18, RZ ;  /* 0x000000186e687810 */ /* 0x040fe40007fde0ff */
[----:B------:R-:W-:-:S03]  /*1870*/  IADD3 R103, P2, R110, 0x10, RZ ;  /* 0x000000106e677810 */ /* 0x000fc60007f5e0ff */
[--C-:B------:R-:W-:Y:S01]  /*1880*/  IMAD.X R106, RZ, RZ, R102.reuse, P6 ;  /* 0x000000ffff6a7224 */ /* 0x100fe200030e0666 */
[C---:B------:R-:W-:Y:S02]  /*1890*/  IADD3 R108, P6, R110.reuse, 0x19, RZ ;  /* 0x000000196e6c7810 */ /* 0x040fe40007fde0ff */
[CC--:B------:R-:W-:Y:S02]  /*18a0*/  ISETP.GT.U32.AND P5, PT, R103.reuse, R4.reuse, PT ;  /* 0x000000046700720c */ /* 0x0c0fe40003fa4070 */
[----:B------:R-:W-:Y:S01]  /*18b0*/  ISETP.GT.U32.AND P4, PT, R103, R109, PT ;  /* 0x0000006d6700720c */ /* 0x000fe20003f84070 */
[----:B------:R-:W-:Y:S01]  /*18c0*/  IMAD.X R107, RZ, RZ, R102, P2 ;  /* 0x000000ffff6b7224 */ /* 0x000fe200010e0666 */
[----:B------:R-:W-:-:S04]  /*18d0*/  ISETP.GE.U32.AND P2, PT, R110, R4, PT ;  /* 0x000000046e00720c */ /* 0x000fc80003f46070 */
[----:B------:R-:W-:Y:S02]  /*18e0*/  ISETP.GE.U32.AND.EX P2, PT, R102, RZ, PT, P2 ;  /* 0x000000ff6600720c */ /* 0x000fe40003f46120 */
[C---:B------:R-:W-:Y:S02]  /*18f0*/  ISETP.GT.U32.AND.EX P0, PT, R111.reuse, RZ, PT, P0 ;  /* 0x000000ff6f00720c */ /* 0x040fe40003f04100 */
[----:B------:R-:W-:Y:S02]  /*1900*/  ISETP.GT.U32.AND.EX P3, PT, R111, RZ, PT, P3 ;  /* 0x000000ff6f00720c */ /* 0x000fe40003f64130 */
[C---:B------:R-:W-:Y:S02]  /*1910*/  ISETP.GT.U32.AND.EX P5, PT, R107.reuse, RZ, PT, P5 ;  /* 0x000000ff6b00720c */ /* 0x040fe40003fa4150 */
[----:B------:R-:W-:Y:S01]  /*1920*/  ISETP.GT.U32.AND.EX P4, PT, R107, RZ, PT, P4 ;  /* 0x000000ff6b00720c */ /* 0x000fe20003f84140 */
[----:B------:R-:W-:Y:S02]  /*1930*/  WARPGROUP.DEPBAR.LE gsb0, 0x0 ;  /* 0x00008000000079c5 */ /* 0x000fe40000010000 */
[----:B------:R-:W-:Y:S01]  /*1940*/  FMUL R103, R25, UR28 ;  /* 0x0000001c19677c20 */ /* 0x000fe20008400000 */
[----:B------:R-:W-:Y:S01]  /*1950*/  IMAD.X R25, RZ, RZ, R102, P6 ;  /* 0x000000ffff197224 */ /* 0x000fe200030e0666 */
[----:B------:R-:W-:Y:S01]  /*1960*/  ISETP.GT.U32.AND P6, PT, R110, R109, PT ;  /* 0x0000006d6e00720c */ /* 0x000fe20003fc4070 */
[----:B------:R-:W-:-:S03]  /*1970*/  FMUL R26, R26, UR28 ;  /* 0x0000001c1a1a7c20 */ /* 0x000fc60008400000 */
[----:B------:R-:W-:-:S04]  /*1980*/  ISETP.GT.U32.AND.EX P6, PT, R102, RZ, PT, P6 ;  /* 0x000000ff6600720c */ /* 0x000fc80003fc4160 */
[----:B------:R-:W-:Y:S02]  /*1990*/  FSEL R26, R26, -INF , !P6 ;  /* 0xff8000001a1a7808 */ /* 0x000fe40007000000 */
[----:B------:R-:W-:Y:S01]  /*19a0*/  ISETP.GT.U32.AND P6, PT, R110, R4, PT ;  /* 0x000000046e00720c */ /* 0x000fe20003fc4070 */
[----:B------:R-:W-:Y:S01]  /*19b0*/  FMUL R29, R29, UR28 ;  /* 0x0000001c1d1d7c20 */ /* 0x000fe20008400000 */
[----:B------:R-:W-:Y:S01]  /*19c0*/  FSEL R103, R103, -INF , !P2 ;  /* 0xff80000067677808 */ /* 0x000fe20005000000 */
[----:B------:R-:W-:Y:S01]  /*19d0*/  FMUL R24, R24, UR28 ;  /* 0x0000001c18187c20 */ /* 0x000fe20008400000 */
[----:B------:R-:W-:Y:S01]  /*19e0*/  ISETP.GE.U32.AND P2, PT, R110, R109, PT ;  /* 0x0000006d6e00720c */ /* 0x000fe20003f46070 */
[----:B------:R-:W-:Y:S01]  /*19f0*/  FMUL R30, R30, UR28 ;  /* 0x0000001c1e1e7c20 */ /* 0x000fe20008400000 */
[C---:B------:R-:W-:Y:S01]  /*1a00*/  ISETP.GT.U32.AND.EX P6, PT, R102.reuse, RZ, PT, P6 ;  /* 0x000000ff6600720c */ /* 0x040fe20003fc4160 */
[----:B------:R-:W-:Y:S01]  /*1a10*/  FMUL R27, R27, UR28 ;  /* 0x0000001c1b1b7c20 */ /* 0x000fe20008400000 */
[----:B------:R-:W-:Y:S01]  /*1a20*/  ISETP.GE.U32.AND.EX P2, PT, R102, RZ, PT, P2 ;  /* 0x000000ff6600720c */ /* 0x000fe20003f46120 */
[----:B------:R-:W-:Y:S01]  /*1a30*/  FMUL R31, R31, UR28 ;  /* 0x0000001c1f1f7c20 */ /* 0x000fe20008400000 */
[----:B------:R-:W-:-:S02]  /*1a40*/  FSEL R29, R29, -INF , !P0 ;  /* 0xff8000001d1d7808 */ /* 0x000fc40004000000 */
[----:B------:R-:W-:Y:S02]  /*1a50*/  FSEL R24, R24, -INF , !P6 ;  /* 0xff80000018187808 */ /* 0x000fe40007000000 */
[----:B------:R-:W-:Y:S01]  /*1a60*/  FSEL R30, R30, -INF , !P6 ;  /* 0xff8000001e1e7808 */ /* 0x000fe20007000000 */
[----:B---3--:R-:W-:Y:S01]  /*1a70*/  FMUL R113, R28, UR28 ;  /* 0x0000001c1c717c20 */ /* 0x008fe20008400000 */
[CC--:B------:R-:W-:Y:S02]  /*1a80*/  ISETP.GT.U32.AND P0, PT, R104.reuse, R4.reuse, PT ;  /* 0x000000046800720c */ /* 0x0c0fe40003f04070 */
[----:B------:R-:W-:Y:S01]  /*1a90*/  ISETP.GT.U32.AND P6, PT, R104, R109, PT ;  /* 0x0000006d6800720c */ /* 0x000fe20003fc4070 */
[----:B------:R-:W-:Y:S01]  /*1aa0*/  FMUL R104, R32, UR28 ;  /* 0x0000001c20687c20 */ /* 0x000fe20008400000 */
[----:B------:R-:W-:Y:S02]  /*1ab0*/  FSEL R28, R27, -INF , !P2 ;  /* 0xff8000001b1c7808 */ /* 0x000fe40005000000 */
[----:B------:R-:W-:Y:S01]  /*1ac0*/  ISETP.GT.U32.AND P2, PT, R112, R4, PT ;  /* 0x000000047000720c */ /* 0x000fe20003f44070 */
[----:B------:R-:W-:Y:S01]  /*1ad0*/  FMUL R33, R33, UR28 ;  /* 0x0000001c21217c20 */ /* 0x000fe20008400000 */
[----:B------:R-:W-:-:S02]  /*1ae0*/  FSEL R32, R31, -INF , !P3 ;  /* 0xff8000001f207808 */ /* 0x000fc40005800000 */
[----:B------:R-:W-:Y:S01]  /*1af0*/  FSEL R31, R104, -INF , !P5 ;  /* 0xff800000681f7808 */ /* 0x000fe20006800000 */
[----:B------:R-:W-:Y:S01]  /*1b00*/  FMUL R104, R34, UR28 ;  /* 0x0000001c22687c20 */ /* 0x000fe20008400000 */
[----:B------:R-:W-:-:S04]  /*1b10*/  ISETP.GT.U32.AND.EX P2, PT, R105, RZ, PT, P2 ;  /* 0x000000ff6900720c */ /* 0x000fc80003f44120 */
[----:B------:R-:W-:Y:S02]  /*1b20*/  FSEL R34, R33, -INF , !P2 ;  /* 0xff80000021227808 */ /* 0x000fe40005000000 */
[----:B------:R-:W-:Y:S01]  /*1b30*/  FSEL R33, R104, -INF , !P4 ;  /* 0xff80000068217808 */ /* 0x000fe20006000000 */
[----:B------:R-:W-:Y:S01]  /*1b40*/  FMUL R104, R35, UR28 ;  /* 0x0000001c23687c20 */ /* 0x000fe20008400000 */
[----:B------:R-:W-:Y:S01]  /*1b50*/  FSEL R27, R113, -INF , !P1 ;  /* 0xff800000711b7808 */ /* 0x000fe20004800000 */
[----:B------:R-:W-:Y:S01]  /*1b60*/  FMUL R35, R38, UR28 ;  /* 0x0000001c26237c20 */ /* 0x000fe20008400000 */
[----:B------:R-:W-:Y:S02]  /*1b70*/  ISETP.GT.U32.AND P1, PT, R112, R109, PT ;  /* 0x0000006d7000720c */ /* 0x000fe40003f24070 */
[----:B------:R-:W-:Y:S02]  /*1b80*/  ISETP.GT.U32.AND.EX P6, PT, R106, RZ, PT, P6 ;  /* 0x000000ff6a00720c */ /* 0x000fe40003fc4160 */
[----:B------:R-:W-:-:S02]  /*1b90*/  LOP3.LUT R112, R110, 0x20, RZ, 0xfc, !PT ;  /* 0x000000206e707812 */ /* 0x000fc400078efcff */
[----:B------:R-:W-:Y:S02]  /*1ba0*/  LOP3.LUT R107, R110, 0x39, RZ, 0xfc, !PT ;  /* 0x000000396e6b7812 */ /* 0x000fe400078efcff */
[----:B------:R-:W-:Y:S02]  /*1bb0*/  FSEL R35, R35, -INF , !P6 ;  /* 0xff80000023237808 */ /* 0x000fe40007000000 */
[-C--:B------:R-:W-:Y:S02]  /*1bc0*/  ISETP.GT.U32.AND P6, PT, R112, R109.reuse, PT ;  /* 0x0000006d7000720c */ /* 0x080fe40003fc4070 */
[C---:B------:R-:W-:Y:S02]  /*1bd0*/  ISETP.GT.U32.AND P2, PT, R107.reuse, R109, PT ;  /* 0x0000006d6b00720c */ /* 0x040fe40003f44070 */
[-C--:B------:R-:W-:Y:S01]  /*1be0*/  ISETP.GT.U32.AND P4, PT, R107, R4.reuse, PT ;  /* 0x000000046b00720c */ /* 0x080fe20003f84070 */
[----:B------:R-:W-:Y:S01]  /*1bf0*/  FMUL R107, R42, UR28 ;  /* 0x0000001c2a6b7c20 */ /* 0x000fe20008400000 */
[----:B------:R-:W-:-:S02]  /*1c00*/  ISETP.GT.U32.AND P3, PT, R108, R4, PT ;  /* 0x000000046c00720c */ /* 0x000fc40003f64070 */
[----:B------:R-:W-:Y:S02]  /*1c10*/  ISETP.GT.U32.AND P5, PT, R108, R109, PT ;  /* 0x0000006d6c00720c */ /* 0x000fe40003fa4070 */
[----:B------:R-:W-:Y:S02]  /*1c20*/  ISETP.GT.U32.AND.EX P6, PT, R102, RZ, PT, P6 ;  /* 0x000000ff6600720c */ /* 0x000fe40003fc4160 */
[----:B------:R-:W-:Y:S01]  /*1c30*/  LOP3.LUT R108, R110, 0x21, RZ, 0xfc, !PT ;  /* 0x000000216e6c7812 */ /* 0x000fe200078efcff */
[----:B------:R-:W-:Y:S01]  /*1c40*/  FMUL R36, R36, UR28 ;  /* 0x0000001c24247c20 */ /* 0x000fe20008400000 */
[----:B------:R-:W-:Y:S02]  /*1c50*/  FSEL R107, R107, -INF , !P6 ;  /* 0xff8000006b6b7808 */ /* 0x000fe40007000000 */
[----:B------:R-:W-:Y:S02]  /*1c60*/  ISETP.GT.U32.AND.EX P1, PT, R105, RZ, PT, P1 ;  /* 0x000000ff6900720c */ /* 0x000fe40003f24110 */
[----:B------:R-:W-:-:S02]  /*1c70*/  ISETP.GT.U32.AND.EX P0, PT, R106, RZ, PT, P0 ;  /* 0x000000ff6a00720c */ /* 0x000fc40003f04100 */
[-C--:B------:R-:W-:Y:S02]  /*1c80*/  ISETP.GT.U32.AND P6, PT, R108, R109.reuse, PT ;  /* 0x0000006d6c00720c */ /* 0x080fe40003fc4070 */
[----:B------:R-:W-:Y:S01]  /*1c90*/  LOP3.LUT R105, R110, 0x38, RZ, 0xfc, !PT ;  /* 0x000000386e697812 */ /* 0x000fe200078efcff */
[----:B------:R-:W-:Y:S01]  /*1ca0*/  FMUL R43, R43, UR28 ;  /* 0x0000001c2b2b7c20 */ /* 0x000fe20008400000 */
[----:B------:R-:W-:Y:S02]  /*1cb0*/  FSEL R104, R104, -INF , !P1 ;  /* 0xff80000068687808 */ /* 0x000fe40004800000 */
[----:B------:R-:W-:Y:S02]  /*1cc0*/  FSEL R36, R36, -INF , !P0 ;  /* 0xff80000024247808 */ /* 0x000fe40004000000 */
[----:B------:R-:W-:Y:S01]  /*1cd0*/  ISETP.GT.U32.AND.EX P6, PT, R102, RZ, PT, P6 ;  /* 0x000000ff6600720c */ /* 0x000fe20003fc4160 */
[----:B------:R-:W-:Y:S01]  /*1ce0*/  FMUL R111, R46, UR28 ;  /* 0x0000001c2e6f7c20 */ /* 0x000fe20008400000 */
[----:B------:R-:W-:-:S02]  /*1cf0*/  ISETP.GT.U32.AND P1, PT, R105, R109, PT ;  /* 0x0000006d6900720c */ /* 0x000fc40003f24070 */
[----:B------:R-:W-:Y:S01]  /*1d00*/  ISETP.GT.U32.AND P0, PT, R105, R4, PT ;  /* 0x000000046900720c */ /* 0x000fe20003f04070 */
[----:B------:R-:W-:Y:S01]  /*1d10*/  FMUL R105, R39, UR28 ;  /* 0x0000001c27697c20 */ /* 0x000fe20008400000 */
[C---:B------:R-:W-:Y:S02]  /*1d20*/  LOP3.LUT R38, R110.reuse, 0x29, RZ, 0xfc, !PT ;  /* 0x000000296e267812 */ /* 0x040fe400078efcff */
[C---:B------:R-:W-:Y:S02]  /*1d30*/  LOP3.LUT R106, R110.reuse, 0x28, RZ, 0xfc, !PT ;  /* 0x000000286e6a7812 */ /* 0x040fe400078efcff */
[C---:B------:R-:W-:Y:S02]  /*1d40*/  LOP3.LUT R46, R110.reuse, 0x31, RZ, 0xfc, !PT ;  /* 0x000000316e2e7812 */ /* 0x040fe400078efcff */
[----:B------:R-:W-:Y:S02]  /*1d50*/  LOP3.LUT R39, R110, 0x30, RZ, 0xfc, !PT ;  /* 0x000000306e277812 */ /* 0x000fe400078efcff */
[----:B------:R-:W-:-:S02]  /*1d60*/  FSEL R110, R43, -INF , !P6 ;  /* 0xff8000002b6e7808 */ /* 0x000fc40007000000 */
[-C--:B------:R-:W-:Y:S01]  /*1d70*/  ISETP.GT.U32.AND P6, PT, R38, R109.reuse, PT ;  /* 0x0000006d2600720c */ /* 0x080fe20003fc4070 */
[----:B------:R-:W-:Y:S01]  /*1d80*/  FMUL R47, R47, UR28 ;  /* 0x0000001c2f2f7c20 */ /* 0x000fe20008400000 */
[----:B------:R-:W-:Y:S02]  /*1d90*/  ISETP.GT.U32.AND.EX P5, PT, R25, RZ, PT, P5 ;  /* 0x000000ff1900720c */ /* 0x000fe40003fa4150 */
[----:B------:R-:W-:Y:S01]  /*1da0*/  ISETP.GT.U32.AND.EX P6, PT, R102, RZ, PT, P6 ;  /* 0x000000ff6600720c */ /* 0x000fe20003fc4160 */
[----:B------:R-:W-:Y:S01]  /*1db0*/  FMUL R42, R50, UR28 ;  /* 0x0000001c322a7c20 */ /* 0x000fe20008400000 */
[----:B------:R-:W-:Y:S02]  /*1dc0*/  FSEL R105, R105, -INF , !P5 ;  /* 0xff80000069697808 */ /* 0x000fe40006800000 */
[----:B------:R-:W-:Y:S02]  /*1dd0*/  ISETP.GT.U32.AND P5, PT, R106, R109, PT ;  /* 0x0000006d6a00720c */ /* 0x000fe40003fa4070 */
[----:B------:R-:W-:-:S02]  /*1de0*/  FSEL R50, R47, -INF , !P6 ;  /* 0xff8000002f327808 */ /* 0x000fc40007000000 */
[-C--:B------:R-:W-:Y:S01]  /*1df0*/  ISETP.GT.U32.AND P6, PT, R46, R109.reuse, PT ;  /* 0x0000006d2e00720c */ /* 0x080fe20003fc4070 */
[----:B------:R-:W-:Y:S01]  /*1e00*/  FMUL R51, R51, UR28 ;  /* 0x0000001c33337c20 */ /* 0x000fe20008400000 */
[----:B------:R-:W-:Y:S01]  /*1e10*/  ISETP.GT.U32.AND.EX P5, PT, R102, RZ, PT, P5 ;  /* 0x000000ff6600720c */ /* 0x000fe20003fa4150 */
[----:B------:R-:W-:Y:S01]  /*1e20*/  FMUL R54, R54, UR28 ;  /* 0x0000001c36367c20 */ /* 0x000fe20008400000 */
[C---:B------:R-:W-:Y:S02]  /*1e30*/  ISETP.GT.U32.AND.EX P6, PT, R102.reuse, RZ, PT, P6 ;  /* 0x000000ff6600720c */ /* 0x040fe40003fc4160 */
[----:B------:R-:W-:Y:S02]  /*1e40*/  ISETP.GT.U32.AND.EX P1, PT, R102, RZ, PT, P1 ;  /* 0x000000ff6600720c */ /* 0x000fe40003f24110 */
[----:B------:R-:W-:Y:S01]  /*1e50*/  FSEL R111, R111, -INF , !P5 ;  /* 0xff8000006f6f7808 */ /* 0x000fe20006800000 */
[----:B------:R-:W-:Y:S01]  /*1e60*/  FMUL R55, R55, UR28 ;  /* 0x0000001c37377c20 */ /* 0x000fe20008400000 */
[----:B------:R-:W-:-:S02]  /*1e70*/  ISETP.GT.U32.AND P5, PT, R39, R109, PT ;  /* 0x0000006d2700720c */ /* 0x000fc40003fa4070 */
[----:B------:R-:W-:Y:S02]  /*1e80*/  FSEL R51, R51, -INF , !P6 ;  /* 0xff80000033337808 */ /* 0x000fe40007000000 */
[----:B------:R-:W-:Y:S02]  /*1e90*/  FSEL R54, R54, -INF , !P1 ;  /* 0xff80000036367808 */ /* 0x000fe40004800000 */
[-C--:B------:R-:W-:Y:S02]  /*1ea0*/  ISETP.GT.U32.AND P6, PT, R39, R4.reuse, PT ;  /* 0x000000042700720c */ /* 0x080fe40003fc4070 */
[----:B------:R-:W-:Y:S01]  /*1eb0*/  ISETP.GT.U32.AND P1, PT, R38, R4, PT ;  /* 0x000000042600720c */ /* 0x000fe20003f24070 */
[----:B------:R-:W-:Y:S01]  /*1ec0*/  IMAD.WIDE R38, R2, 0x2, R98 ;  /* 0x0000000202267825 */ /* 0x000fe200078e0262 */
[C---:B------:R-:W-:Y:S02]  /*1ed0*/  ISETP.GT.U32.AND.EX P2, PT, R102.reuse, RZ, PT, P2 ;  /* 0x000000ff6600720c */ /* 0x040fe40003f44120 */
[----:B------:R-:W-:-:S02]  /*1ee0*/  ISETP.GT.U32.AND.EX P5, PT, R102, RZ, PT, P5 ;  /* 0x000000ff6600720c */ /* 0x000fc40003fa4150 */
[----:B------:R-:W-:Y:S02]  /*1ef0*/  FSEL R55, R55, -INF , !P2 ;  /* 0xff80000037377808 */ /* 0x000fe40005000000 */
[-C--:B------:R-:W-:Y:S02]  /*1f00*/  ISETP.GT.U32.AND P2, PT, R112, R4.reuse, PT ;  /* 0x000000047000720c */ /* 0x080fe40003f44070 */
[----:B------:R-:W-:Y:S01]  /*1f10*/  FSEL R109, R42, -INF , !P5 ;  /* 0xff8000002a6d7808 */ /* 0x000fe20006800000 */
[----:B------:R0:W2:Y:S01]  /*1f20*/  LDG.E.U16 R112, desc[UR22][R38.64] ;  /* 0x0000001626707981 */ /* 0x0000a2000c1e1500 */
[----:B------:R-:W-:Y:S01]  /*1f30*/  IMAD.WIDE R42, R2, 0x2, R20 ;  /* 0x00000002022a7825 */ /* 0x000fe200078e0214 */
[----:B------:R-:W-:-:S03]  /*1f40*/  ISETP.GT.U32.AND P5, PT, R46, R4, PT ;  /* 0x000000042e00720c */ /* 0x000fc60003fa4070 */
[C---:B------:R-:W-:Y:S01]  /*1f50*/  IMAD.WIDE R46, R2.reuse, 0x2, R14 ;  /* 0x00000002022e7825 */ /* 0x040fe200078e020e */
[----:B------:R1:W3:Y:S03]  /*1f60*/  LDG.E.U16 R113, desc[UR22][R42.64] ;  /* 0x000000162a717981 */ /* 0x0002e6000c1e1500 */
[C---:B0-----:R-:W-:Y:S02]  /*1f70*/  IMAD.WIDE R38, R2.reuse, 0x2, R18 ;  /* 0x0000000202267825 */ /* 0x041fe400078e0212 */
[----:B------:R-:W4:Y:S04]  /*1f80*/  LDG.E.U16 R46, desc[UR22][R46.64] ;  /* 0x000000162e2e7981 */ /* 0x000f28000c1e1500 */
[----:B------:R0:W5:Y:S01]  /*1f90*/  LDG.E.U16 R114, desc[UR22][R38.64] ;  /* 0x0000001626727981 */ /* 0x000162000c1e1500 */
[----:B-1----:R-:W-:-:S05]  /*1fa0*/  IMAD.WIDE R42, R2, 0x2, R16 ;  /* 0x00000002022a7825 */ /* 0x002fca00078e0210 */
[----:B------:R1:W5:Y:S01]  /*1fb0*/  LDG.E.U16 R115, desc[UR22][R42.64] ;  /* 0x000000162a737981 */ /* 0x000362000c1e1500 */
[----:B0-----:R-:W-:-:S05]  /*1fc0*/  IMAD.WIDE R38, R2, 0x2, R12 ;  /* 0x0000000202267825 */ /* 0x001fca00078e020c */
[----:B------:R0:W5:Y:S01]  /*1fd0*/  LDG.E.U16 R47, desc[UR22][R38.64] ;  /* 0x00000016262f7981 */ /* 0x000162000c1e1500 */
[----:B-1----:R-:W-:-:S06]  /*1fe0*/  IMAD.WIDE R42, R2, 0x2, R10 ;  /* 0x00000002022a7825 */ /* 0x002fcc00078e020a */
[----:B------:R1:W5:Y:S01]  /*1ff0*/  LDG.E.U16 R42, desc[UR22][R42.64] ;  /* 0x000000162a2a7981 */ /* 0x000362000c1e1500 */
[----:B0-----:R-:W-:-:S06]  /*2000*/  IMAD.WIDE R38, R2, 0x2, R8 ;  /* 0x0000000202267825 */ /* 0x001fcc00078e0208 */
[----:B------:R0:W5:Y:S01]  /*2010*/  LDG.E.U16 R38, desc[UR22][R38.64] ;  /* 0x0000001626267981 */ /* 0x000162000c1e1500 */
[----:B------:R-:W-:Y:S02]  /*2020*/  FMNMX R117, R26, R28, !PT ;  /* 0x0000001c1a757209 */ /* 0x000fe40007800000 */
[----:B------:R-:W-:Y:S01]  /*2030*/  ISETP.GT.U32.AND.EX P3, PT, R25, RZ, PT, P3 ;  /* 0x000000ff1900720c */ /* 0x000fe20003f64130 */
[----:B------:R-:W-:Y:S01]  /*2040*/  FMUL R41, R41, UR28 ;  /* 0x0000001c29297c20 */ /* 0x000fe20008400000 */
[----:B------:R-:W-:Y:S01]  /*2050*/  FMNMX R117, R30, R117, !PT ;  /* 0x000000751e757209 */ /* 0x000fe20007800000 */
[----:B------:R-:W-:Y:S03]  /*2060*/  BAR.SYNC.DEFER_BLOCKING 0x0 ;  /* 0x0000000000007b1d */ /* 0x000fe60000010000 */
[----:B------:R-:W-:-:S04]  /*2070*/  FMNMX R116, R32, R117, !PT ;  /* 0x0000007520747209 */ /* 0x000fc80007800000 */
[----:B------:R-:W-:-:S04]  /*2080*/  FMNMX R117, R33, R116, !PT ;  /* 0x0000007421757209 */ /* 0x000fc80007800000 */
[----:B------:R-:W-:-:S04]  /*2090*/  FMNMX R116, R104, R117, !PT ;  /* 0x0000007568747209 */ /* 0x000fc80007800000 */
[----:B------:R-:W-:-:S04]  /*20a0*/  FMNMX R116, R35, R116, !PT ;  /* 0x0000007423747209 */ /* 0x000fc80007800000 */
[----:B------:R-:W-:-:S04]  /*20b0*/  FMNMX R116, R105, R116, !PT ;  /* 0x0000007469747209 */ /* 0x000fc80007800000 */
[----:B------:R-:W-:-:S04]  /*20c0*/  FMNMX R117, R107, R116, !PT ;  /* 0x000000746b757209 */ /* 0x000fc80007800000 */
[----:B------:R-:W-:-:S04]  /*20d0*/  FMNMX R116, R110, R117, !PT ;  /* 0x000000756e747209 */ /* 0x000fc80007800000 */
[----:B-1----:R-:W-:-:S04]  /*20e0*/  FMNMX R43, R111, R116, !PT ;  /* 0x000000746f2b7209 */ /* 0x002fc80007800000 */
[----:B------:R-:W-:-:S04]  /*20f0*/  FMNMX R116, R50, R43, !PT ;  /* 0x0000002b32747209 */ /* 0x000fc80007800000 */
[----:B------:R-:W-:-:S04]  /*2100*/  FMNMX R116, R109, R116, !PT ;  /* 0x000000746d747209 */ /* 0x000fc80007800000 */
[----:B0-----:R-:W-:-:S04]  /*2110*/  FMNMX R39, R51, R116, !PT ;  /* 0x0000007433277209 */ /* 0x001fc80007800000 */
[----:B------:R-:W-:-:S04]  /*2120*/  FMNMX R116, R54, R39, !PT ;  /* 0x0000002736747209 */ /* 0x000fc80007800000 */
[----:B------:R-:W-:-:S05]  /*2130*/  FMNMX R43, R55, R116, !PT ;  /* 0x00000074372b7209 */ /* 0x000fca0007800000 */
[----:B------:R-:W0:Y:S01]  /*2140*/  SHFL.BFLY PT, R116, R43, 0x2, 0x1f ;  /* 0x0c401f002b747f89 */ /* 0x000e2200000e0000 */
[----:B------:R-:W-:Y:S01]  /*2150*/  FMUL R25, R37, UR28 ;  /* 0x0000001c25197c20 */ /* 0x000fe20008400000 */
[----:B------:R-:W-:Y:S01]  /*2160*/  FMUL R37, R40, UR28 ;  /* 0x0000001c28257c20 */ /* 0x000fe20008400000 */
[----:B------:R-:W-:Y:S02]  /*2170*/  FMNMX R40, R24, R103, !PT ;  /* 0x0000006718287209 */ /* 0x000fe40007800000 */
[----:B0-----:R-:W-:-:S05]  /*2180*/  FMNMX R116, R43, R116, !PT ;  /* 0x000000742b747209 */ /* 0x001fca0007800000 */
[----:B------:R-:W0:Y:S01]  /*2190*/  SHFL.BFLY PT, R39, R116, 0x1, 0x1f ;  /* 0x0c201f0074277f89 */ /* 0x000e2200000e0000 */
[----:B------:R-:W-:-:S04]  /*21a0*/  FMNMX R40, R27, R40, !PT ;  /* 0x000000281b287209 */ /* 0x000fc80007800000 */
[----:B------:R-:W-:Y:S02]  /*21b0*/  FMNMX R40, R29, R40, !PT ;  /* 0x000000281d287209 */ /* 0x000fe40007800000 */
[----:B------:R-:W-:Y:S02]  /*21c0*/  ISETP.GT.U32.AND.EX P2, PT, R102, RZ, PT, P2 ;  /* 0x000000ff6600720c */ /* 0x000fe40003f44120 */
[----:B------:R-:W-:Y:S02]  /*21d0*/  FSEL R25, R25, -INF , !P3 ;  /* 0xff80000019197808 */ /* 0x000fe40005800000 */
[----:B------:R-:W-:Y:S02]  /*21e0*/  FSEL R37, R37, -INF , !P2 ;  /* 0xff80000025257808 */ /* 0x000fe40005000000 */
[----:B------:R-:W-:Y:S02]  /*21f0*/  ISETP.GT.U32.AND P2, PT, R108, R4, PT ;  /* 0x000000046c00720c */ /* 0x000fe40003f44070 */
[----:B0-----:R-:W-:-:S02]  /*2200*/  FMNMX R117, R116, R39, !PT ;  /* 0x0000002774757209 */ /* 0x001fc40007800000 */
[----:B------:R-:W-:-:S04]  /*2210*/  FMNMX R39, R31, R40, !PT ;  /* 0x000000281f277209 */ /* 0x000fc80007800000 */
[----:B------:R-:W-:Y:S01]  /*2220*/  FMNMX R43, R34, R39, !PT ;  /* 0x00000027222b7209 */ /* 0x000fe20007800000 */
[----:B------:R-:W-:Y:S01]  /*2230*/  FMUL R39, R44, UR28 ;  /* 0x0000001c2c277c20 */ /* 0x000fe20008400000 */
[----:B------:R-:W-:Y:S02]  /*2240*/  FMNMX R40, R117, R100, !PT ;  /* 0x0000006475287209 */ /* 0x000fe40007800000 */
[----:B------:R-:W-:Y:S02]  /*2250*/  FMNMX R44, R36, R43, !PT ;  /* 0x0000002b242c7209 */ /* 0x000fe40007800000 */
[----:B------:R-:W-:Y:S02]  /*2260*/  ISETP.GT.U32.AND.EX P2, PT, R102, RZ, PT, P2 ;  /* 0x000000ff6600720c */ /* 0x000fe40003f44120 */
[----:B------:R-:W-:Y:S02]  /*2270*/  ISETP.GT.U32.AND P3, PT, R106, R4, PT ;  /* 0x000000046a00720c */ /* 0x000fe40003f64070 */
[----:B------:R-:W-:Y:S01]  /*2280*/  FMNMX R44, R25, R44, !PT ;  /* 0x0000002c192c7209 */ /* 0x000fe20007800000 */
[----:B------:R-:W-:Y:S01]  /*2290*/  FADD R43, R26, -R40 ;  /* 0x800000281a2b7221 */ /* 0x000fe20000000000 */
[----:B------:R-:W-:-:S02]  /*22a0*/  FSEL R26, R41, -INF , !P2 ;  /* 0xff800000291a7808 */ /* 0x000fc40005000000 */
[C---:B------:R-:W-:Y:S02]  /*22b0*/  ISETP.GT.U32.AND.EX P3, PT, R102.reuse, RZ, PT, P3 ;  /* 0x000000ff6600720c */ /* 0x040fe40003f64130 */
[----:B------:R-:W-:Y:S01]  /*22c0*/  FMNMX R41, R37, R44, !PT ;  /* 0x0000002c25297209 */ /* 0x000fe20007800000 */
[----:B------:R-:W-:Y:S01]  /*22d0*/  FMUL R106, R45, UR28 ;  /* 0x0000001c2d6a7c20 */ /* 0x000fe20008400000 */
[----:B------:R-:W-:Y:S02]  /*22e0*/  ISETP.GT.U32.AND.EX P1, PT, R102, RZ, PT, P1 ;  /* 0x000000ff6600720c */ /* 0x000fe40003f24110 */
[----:B------:R-:W-:Y:S02]  /*22f0*/  FSEL R39, R39, -INF , !P3 ;  /* 0xff80000027277808 */ /* 0x000fe40005800000 */
[----:B------:R-:W-:Y:S02]  /*2300*/  FMNMX R44, R26, R41, !PT ;  /* 0x000000291a2c7209 */ /* 0x000fe40007800000 */
[----:B------:R-:W-:-:S02]  /*2310*/  ISETP.GT.U32.AND.EX P4, PT, R102, RZ, PT, P4 ;  /* 0x000000ff6600720c */ /* 0x000fc40003f84140 */
[C---:B------:R-:W-:Y:S02]  /*2320*/  ISETP.GT.U32.AND.EX P0, PT, R102.reuse, RZ, PT, P0 ;  /* 0x000000ff6600720c */ /* 0x040fe40003f04100 */
[C---:B------:R-:W-:Y:S02]  /*2330*/  ISETP.GT.U32.AND.EX P5, PT, R102.reuse, RZ, PT, P5 ;  /* 0x000000ff6600720c */ /* 0x040fe40003fa4150 */
[----:B------:R-:W-:Y:S01]  /*2340*/  ISETP.GT.U32.AND.EX P6, PT, R102, RZ, PT, P6 ;  /* 0x000000ff6600720c */ /* 0x000fe20003fc4160 */
[----:B------:R-:W-:Y:S01]  /*2350*/  FMUL R102, R48, UR28 ;  /* 0x0000001c30667c20 */ /* 0x000fe20008400000 */
[----:B------:R-:W-:Y:S02]  /*2360*/  FSEL R106, R106, -INF , !P1 ;  /* 0xff8000006a6a7808 */ /* 0x000fe40004800000 */
[----:B------:R-:W-:Y:S01]  /*2370*/  FMNMX R41, R39, R44, !PT ;  /* 0x0000002c27297209 */ /* 0x000fe20007800000 */
[----:B------:R-:W-:Y:S01]  /*2380*/  FMUL R108, R49, UR28 ;  /* 0x0000001c316c7c20 */ /* 0x000fe20008400000 */
[----:B------:R-:W-:-:S02]  /*2390*/  FSEL R102, R102, -INF , !P6 ;  /* 0xff80000066667808 */ /* 0x000fc40007000000 */
[----:B------:R-:W-:Y:S01]  /*23a0*/  FMNMX R41, R106, R41, !PT ;  /* 0x000000296a297209 */ /* 0x000fe20007800000 */
[----:B------:R-:W-:Y:S01]  /*23b0*/  FMUL R116, R52, UR28 ;  /* 0x0000001c34747c20 */ /* 0x000fe20008400000 */
[----:B------:R-:W-:Y:S02]  /*23c0*/  FSEL R108, R108, -INF , !P5 ;  /* 0xff8000006c6c7808 */ /* 0x000fe40006800000 */
[----:B------:R-:W-:Y:S01]  /*23d0*/  FMNMX R41, R102, R41, !PT ;  /* 0x0000002966297209 */ /* 0x000fe20007800000 */
[----:B------:R-:W-:Y:S01]  /*23e0*/  FMUL R117, R53, UR28 ;  /* 0x0000001c35757c20 */ /* 0x000fe20008400000 */
[----:B------:R-:W-:Y:S02]  /*23f0*/  FSEL R116, R116, -INF , !P0 ;  /* 0xff80000074747808 */ /* 0x000fe40004000000 */
[----:B------:R-:W-:Y:S02]  /*2400*/  FMNMX R41, R108, R41, !PT ;  /* 0x000000296c297209 */ /* 0x000fe40007800000 */
[----:B------:R-:W-:-:S02]  /*2410*/  FSEL R117, R117, -INF , !P4 ;  /* 0xff80000075757808 */ /* 0x000fc40006000000 */
[----:B------:R-:W-:-:S04]  /*2420*/  FMNMX R44, R116, R41, !PT ;  /* 0x00000029742c7209 */ /* 0x000fc80007800000 */
[----:B------:R-:W-:-:S05]  /*2430*/  FMNMX R49, R117, R44, !PT ;  /* 0x0000002c75317209 */ /* 0x000fca0007800000 */
[----:B------:R-:W0:Y:S01]  /*2440*/  SHFL.BFLY PT, R52, R49, 0x2, 0x1f ;  /* 0x0c401f0031347f89 */ /* 0x000e2200000e0000 */
[----:B------:R-:W-:Y:S01]  /*2450*/  FMUL R45, R43, 1.4426950216293334961 ;  /* 0x3fb8aa3b2b2d7820 */ /* 0x000fe20000400000 */
[--C-:B------:R-:W-:Y:S01]  /*2460*/  FADD R43, R28, -R40.reuse ;  /* 0x800000281c2b7221 */ /* 0x100fe20000000000 */
[----:B------:R-:W-:-:S03]  /*2470*/  FADD R35, R35, -R40 ;  /* 0x8000002823237221 */ /* 0x000fc60000000000 */
[----:B------:R-:W-:Y:S01]  /*2480*/  FMUL R48, R43, 1.4426950216293334961 ;  /* 0x3fb8aa3b2b307820 */ /* 0x000fe20000400000 */
[--C-:B------:R-:W-:Y:S01]  /*2490*/  FADD R43, R30, -R40.reuse ;  /* 0x800000281e2b7221 */ /* 0x100fe20000000000 */
[----:B------:R1:W-:Y:S01]  /*24a0*/  MUFU.EX2 R28, R45 ;  /* 0x0000002d001c7308 */ /* 0x0003e20000000800 */
[--C-:B------:R-:W-:Y:S01]  /*24b0*/  FADD R104, R104, -R40.reuse ;  /* 0x8000002868687221 */ /* 0x100fe20000000000 */
[----:B------:R-:W-:Y:S01]  /*24c0*/  FMUL R44, R35, 1.4426950216293334961 ;  /* 0x3fb8aa3b232c7820 */ /* 0x000fe20000400000 */
[----:B-1----:R-:W-:Y:S01]  /*24d0*/  FMUL R45, R43, 1.4426950216293334961 ;  /* 0x3fb8aa3b2b2d7820 */ /* 0x002fe20000400000 */
[----:B------:R-:W-:-:S04]  /*24e0*/  FADD R43, R32, -R40 ;  /* 0x80000028202b7221 */ /* 0x000fc80000000000 */
[----:B------:R1:W5:Y:S01]  /*24f0*/  MUFU.EX2 R30, R48 ;  /* 0x00000030001e7308 */ /* 0x0003620000000800 */
[----:B0-----:R-:W-:Y:S01]  /*2500*/  FMNMX R35, R49, R52, !PT ;  /* 0x0000003431237209 */ /* 0x001fe20007800000 */
[----:B-1----:R-:W-:Y:S01]  /*2510*/  FMUL R48, R43, 1.4426950216293334961 ;  /* 0x3fb8aa3b2b307820 */ /* 0x002fe20000400000 */
[----:B------:R-:W-:-:S03]  /*2520*/  FMUL R43, R104, 1.4426950216293334961 ;  /* 0x3fb8aa3b682b7820 */ /* 0x000fc60000400000 */
[----:B------:R-:W0:Y:S01]  /*2530*/  SHFL.BFLY PT, R104, R35, 0x1, 0x1f ;  /* 0x0c201f0023687f89 */ /* 0x000e2200000e0000 */
[--C-:B------:R-:W-:Y:S01]  /*2540*/  FADD R109, R109, -R40.reuse ;  /* 0x800000286d6d7221 */ /* 0x100fe20000000000 */
[----:B------:R-:W-:-:S03]  /*2550*/  FADD R105, R105, -R40 ;  /* 0x8000002869697221 */ /* 0x000fc60000000000 */
[----:B------:R-:W-:Y:S01]  /*2560*/  FMUL R109, R109, 1.4426950216293334961 ;  /* 0x3fb8aa3b6d6d7820 */ /* 0x000fe20000400000 */
[--C-:B------:R-:W-:Y:S01]  /*2570*/  FADD R53, R51, -R40.reuse ;  /* 0x8000002833357221 */ /* 0x100fe20000000000 */
[----:B------:R1:W-:Y:S01]  /*2580*/  MUFU.EX2 R32, R45 ;  /* 0x0000002d00207308 */ /* 0x0003e20000000800 */
[--C-:B------:R-:W-:Y:S01]  /*2590*/  FADD R110, R110, -R40.reuse ;  /* 0x800000286e6e7221 */ /* 0x100fe20000000000 */
[----:B0-----:R-:W-:Y:S01]  /*25a0*/  FMNMX R104, R35, R104, !PT ;  /* 0x0000006823687209 */ /* 0x001fe20007800000 */
[----:B------:R-:W-:-:S03]  /*25b0*/  FADD R35, R55, -R40 ;  /* 0x8000002837237221 */ /* 0x000fc60000000000 */
[----:B------:R-:W-:Y:S02]  /*25c0*/  FMNMX R55, R104, R7, !PT ;  /* 0x0000000768377209 */ /* 0x000fe40007800000 */
[----:B------:R0:W-:Y:S03]  /*25d0*/  MUFU.EX2 R51, R109 ;  /* 0x0000006d00337308 */ /* 0x0001e60000000800 */
[--C-:B------:R-:W-:Y:S01]  /*25e0*/  FADD R27, R27, -R55.reuse ;  /* 0x800000371b1b7221 */ /* 0x100fe20000000000 */
[----:B-1----:R-:W-:Y:S01]  /*25f0*/  FMUL R45, R105, 1.4426950216293334961 ;  /* 0x3fb8aa3b692d7820 */ /* 0x002fe20000400000 */
[--C-:B------:R-:W-:Y:S01]  /*2600*/  FADD R25, R25, -R55.reuse ;  /* 0x8000003719197221 */ /* 0x100fe20000000000 */
[----:B------:R-:W-:Y:S01]  /*2610*/  FMUL R105, R35, 1.4426950216293334961 ;  /* 0x3fb8aa3b23697820 */ /* 0x000fe20000400000 */
[----:B0-----:R-:W-:Y:S01]  /*2620*/  FMUL R109, R27, 1.4426950216293334961 ;  /* 0x3fb8aa3b1b6d7820 */ /* 0x001fe20000400000 */
[----:B--2---:R-:W-:Y:S01]  /*2630*/  STS.U16 [R0+UR20+0x8000], R112 ;  /* 0x0080007000007988 */ /* 0x004fe20008000414 */
[----:B------:R-:W-:-:S03]  /*2640*/  FADD R27, R29, -R55 ;  /* 0x800000371d1b7221 */ /* 0x000fc60000000000 */
[----:B---3--:R-:W-:Y:S04]  /*2650*/  STS.U16 [R0+UR20+0x8400], R113 ;  /* 0x0084007100007988 */ /* 0x008fe80008000414 */
[----:B----4-:R-:W-:Y:S04]  /*2660*/  STS.U16 [R0+UR20+0x9000], R46 ;  /* 0x0090002e00007988 */ /* 0x010fe80008000414 */
[----:B-----5:R-:W-:Y:S04]  /*2670*/  STS.U16 [R0+UR20+0x8800], R114 ;  /* 0x0088007200007988 */ /* 0x020fe80008000414 */
[----:B------:R-:W-:Y:S01]  /*2680*/  STS.U16 [R0+UR20+0x8c00], R115 ;  /* 0x008c007300007988 */ /* 0x000fe20008000414 */
[----:B------:R-:W-:Y:S01]  /*2690*/  FADD R35, -R40, R100 ;  /* 0x0000006428237221 */ /* 0x000fe20000000100 */
[----:B------:R-:W-:-:S02]  /*26a0*/  FADD R103, R103, -R55 ;  /* 0x8000003767677221 */ /* 0x000fc40000000000 */
[----:B------:R0:W-:Y:S04]  /*26b0*/  STS.U16 [R0+UR20+0x9400], R47 ;  /* 0x0094002f00007988 */ /* 0x0001e80008000414 */
[----:B------:R1:W-:Y:S01]  /*26c0*/  STS.U16 [R0+UR20+0x9800], R42 ;  /* 0x0098002a00007988 */ /* 0x0003e20008000414 */
[----:B------:R-:W-:-:S03]  /*26d0*/  FMUL R49, R110, 1.4426950216293334961 ;  /* 0x3fb8aa3b6e317820 */ /* 0x000fc60000400000 */
[----:B------:R2:W-:Y:S01]  /*26e0*/  STS.U16 [R0+UR20+0x9c00], R38 ;  /* 0x009c002600007988 */ /* 0x0005e20008000414 */
[----:B------:R3:W-:Y:S06]  /*26f0*/  MEMBAR.ALL.CTA ;  /* 0x0000000000007992 */ /* 0x0007ec0000008000 */
[----:B---3--:R-:W3:Y:S01]  /*2700*/  FENCE.VIEW.ASYNC.S ;  /* 0x00000000000073c6 */ /* 0x008ee20000000000 */
[----:B------:R-:W-:Y:S01]  /*2710*/  FMUL R27, R27, 1.4426950216293334961 ;  /* 0x3fb8aa3b1b1b7820 */ /* 0x000fe20000400000 */
[----:B------:R-:W-:Y:S01]  /*2720*/  FMUL R110, R25, 1.4426950216293334961 ;  /* 0x3fb8aa3b196e7820 */ /* 0x000fe20000400000 */
[--C-:B------:R-:W-:Y:S01]  /*2730*/  FADD R26, R26, -R55.reuse ;  /* 0x800000371a1a7221 */ /* 0x100fe20000000000 */
[--C-:B------:R-:W-:Y:S01]  /*2740*/  FADD R31, R31, -R55.reuse ;  /* 0x800000371f1f7221 */ /* 0x100fe20000000000 */
[--C-:B------:R-:W-:Y:S01]  /*2750*/  FADD R25, R106, -R55.reuse ;  /* 0x800000376a197221 */ /* 0x100fe20000000000 */
[----:B------:R-:W-:Y:S01]  /*2760*/  FMUL R104, R35, 1.4426950216293334961 ;  /* 0x3fb8aa3b23687820 */ /* 0x000fe20000400000 */
[----:B------:R-:W-:Y:S01]  /*2770*/  FMUL R35, R103, 1.4426950216293334961 ;  /* 0x3fb8aa3b67237820 */ /* 0x000fe20000400000 */
[--C-:B------:R-:W-:Y:S01]  /*2780*/  FADD R24, R24, -R55.reuse ;  /* 0x8000003718187221 */ /* 0x100fe20000000000 */
[----:B------:R4:W-:Y:S01]  /*2790*/  MUFU.EX2 R103, R27 ;  /* 0x0000001b00677308 */ /* 0x0009e20000000800 */
[----:B------:R-:W-:Y:S01]  /*27a0*/  FMUL R26, R26, 1.4426950216293334961 ;  /* 0x3fb8aa3b1a1a7820 */ /* 0x000fe20000400000 */
[----:B------:R-:W-:Y:S01]  /*27b0*/  FMUL R31, R31, 1.4426950216293334961 ;  /* 0x3fb8aa3b1f1f7820 */ /* 0x000fe20000400000 */
[----:B------:R-:W-:Y:S01]  /*27c0*/  FMUL R24, R24, 1.4426950216293334961 ;  /* 0x3fb8aa3b18187820 */ /* 0x000fe20000400000 */
[--C-:B------:R-:W-:Y:S01]  /*27d0*/  FADD R41, R33, -R40.reuse ;  /* 0x8000002821297221 */ /* 0x100fe20000000000 */
[--C-:B------:R-:W-:Y:S01]  /*27e0*/  FADD R107, R107, -R40.reuse ;  /* 0x800000286b6b7221 */ /* 0x100fe20000000000 */
[----:B----4-:R-:W-:Y:S01]  /*27f0*/  FMUL R27, R25, 1.4426950216293334961 ;  /* 0x3fb8aa3b191b7820 */ /* 0x010fe20000400000 */
[--C-:B------:R-:W-:Y:S01]  /*2800*/  FADD R25, R102, -R55.reuse ;  /* 0x8000003766197221 */ /* 0x100fe20000000000 */
[----:B------:R-:W-:Y:S01]  /*2810*/  MUFU.EX2 R100, R105 ;  /* 0x0000006900647308 */ /* 0x000fe20000000800 */
[--C-:B------:R-:W-:Y:S01]  /*2820*/  FADD R111, R111, -R40.reuse ;  /* 0x800000286f6f7221 */ /* 0x100fe20000000000 */
[--C-:B------:R-:W-:Y:S01]  /*2830*/  FADD R52, R50, -R40.reuse ;  /* 0x8000002832347221 */ /* 0x100fe20000000000 */
[----:B------:R-:W-:Y:S01]  /*2840*/  FADD R54, R54, -R40 ;  /* 0x8000002836367221 */ /* 0x000fe20000000000 */
[--C-:B------:R-:W-:Y:S01]  /*2850*/  FADD R34, R34, -R55.reuse ;  /* 0x8000003722227221 */ /* 0x100fe20000000000 */
[----:B------:R-:W-:-:S03]  /*2860*/  FADD R36, R36, -R55 ;  /* 0x8000003724247221 */ /* 0x000fc60000000000 */
[----:B------:R4:W-:Y:S01]  /*2870*/  MUFU.EX2 R120, R26 ;  /* 0x0000001a00787308 */ /* 0x0009e20000000800 */
[--C-:B------:R-:W-:Y:S01]  /*2880*/  FADD R37, R37, -R55.reuse ;  /* 0x8000003725257221 */ /* 0x100fe20000000000 */
[--C-:B------:R-:W-:Y:S01]  /*2890*/  FADD R39, R39, -R55.reuse ;  /* 0x8000003727277221 */ /* 0x100fe20000000000 */
[--C-:B------:R-:W-:Y:S01]  /*28a0*/  FADD R116, R116, -R55.reuse ;  /* 0x8000003774747221 */ /* 0x100fe20000000000 */
[----:B------:R-:W-:-:S04]  /*28b0*/  FADD R117, R117, -R55 ;  /* 0x8000003775757221 */ /* 0x000fc80000000000 */
[----:B------:R5:W-:Y:S01]  /*28c0*/  MUFU.EX2 R105, R31 ;  /* 0x0000001f00697308 */ /* 0x000be20000000800 */
[----:B----4-:R-:W-:Y:S01]  /*28d0*/  FADD R26, -R55, R7 ;  /* 0x00000007371a7221 */ /* 0x010fe20000000100 */
[----:B------:R-:W-:Y:S01]  /*28e0*/  FMUL R41, R41, 1.4426950216293334961 ;  /* 0x3fb8aa3b29297820 */ /* 0x000fe20000400000 */
[----:B------:R-:W-:Y:S01]  /*28f0*/  FMUL R111, R111, 1.4426950216293334961 ;  /* 0x3fb8aa3b6f6f7820 */ /* 0x000fe20000400000 */
[----:B------:R-:W-:Y:S01]  /*2900*/  FMUL R52, R52, 1.4426950216293334961 ;  /* 0x3fb8aa3b34347820 */ /* 0x000fe20000400000 */
[----:B------:R-:W-:Y:S01]  /*2910*/  FMUL R53, R53, 1.4426950216293334961 ;  /* 0x3fb8aa3b35357820 */ /* 0x000fe20000400000 */
[----:B------:R-:W-:Y:S01]  /*2920*/  FMUL R54, R54, 1.4426950216293334961 ;  /* 0x3fb8aa3b36367820 */ /* 0x000fe20000400000 */
[----:B-----5:R-:W-:Y:S01]  /*2930*/  FMUL R31, R25, 1.4426950216293334961 ;  /* 0x3fb8aa3b191f7820 */ /* 0x020fe20000400000 */
[----:B------:R-:W-:Y:S01]  /*2940*/  FADD R25, R108, -R55 ;  /* 0x800000376c197221 */ /* 0x000fe20000000000 */
[----:B------:R4:W-:Y:S01]  /*2950*/  MUFU.EX2 R33, R48 ;  /* 0x0000003000217308 */ /* 0x0009e20000000800 */
[----:B------:R-:W-:Y:S01]  /*2960*/  FMUL R26, R26, 1.4426950216293334961 ;  /* 0x3fb8aa3b1a1a7820 */ /* 0x000fe20000400000 */
[----:B------:R-:W-:Y:S01]  /*2970*/  FMUL R34, R34, 1.4426950216293334961 ;  /* 0x3fb8aa3b22227820 */ /* 0x000fe20000400000 */
[----:B------:R-:W-:Y:S01]  /*2980*/  FMUL R36, R36, 1.4426950216293334961 ;  /* 0x3fb8aa3b24247820 */ /* 0x000fe20000400000 */
[----:B------:R-:W-:Y:S01]  /*2990*/  FMUL R37, R37, 1.4426950216293334961 ;  /* 0x3fb8aa3b25257820 */ /* 0x000fe20000400000 */
[----:B------:R-:W-:Y:S01]  /*29a0*/  FMUL R39, R39, 1.4426950216293334961 ;  /* 0x3fb8aa3b27277820 */ /* 0x000fe20000400000 */
[----:B------:R-:W-:Y:S01]  /*29b0*/  FMUL R25, R25, 1.4426950216293334961 ;  /* 0x3fb8aa3b19197820 */ /* 0x000fe20000400000 */
[----:B------:R-:W-:Y:S01]  /*29c0*/  FMUL R116, R116, 1.4426950216293334961 ;  /* 0x3fb8aa3b74747820 */ /* 0x000fe20000400000 */
[----:B------:R-:W-:Y:S01]  /*29d0*/  MUFU.EX2 R24, R24 ;  /* 0x0000001800187308 */ /* 0x000fe20000000800 */
[----:B----4-:R-:W-:Y:S01]  /*29e0*/  FMUL R48, R107, 1.4426950216293334961 ;  /* 0x3fb8aa3b6b307820 */ /* 0x010fe20000400000 */
[----:B------:R-:W-:-:S06]  /*29f0*/  FMUL R117, R117, 1.4426950216293334961 ;  /* 0x3fb8aa3b75757820 */ /* 0x000fcc0000400000 */
[----:B------:R-:W4:Y:S08]  /*2a00*/  MUFU.EX2 R35, R35 ;  /* 0x0000002300237308 */ /* 0x000f300000000800 */
[----:B------:R-:W5:Y:S08]  /*2a10*/  MUFU.EX2 R104, R104 ;  /* 0x0000006800687308 */ /* 0x000f700000000800 */
[----:B0-----:R-:W0:Y:S08]  /*2a20*/  MUFU.EX2 R47, R26 ;  /* 0x0000001a002f7308 */ /* 0x001e300000000800 */
[----:B------:R-:W-:Y:S08]  /*2a30*/  MUFU.EX2 R50, R111 ;  /* 0x0000006f00327308 */ /* 0x000ff00000000800 */
[----:B------:R-:W1:Y:S08]  /*2a40*/  MUFU.EX2 R29, R109 ;  /* 0x0000006d001d7308 */ /* 0x000e700000000800 */
[----:B------:R-:W-:Y:S08]  /*2a50*/  MUFU.EX2 R41, R41 ;  /* 0x0000002900297308 */ /* 0x000ff00000000800 */
        /* <DEDUP_REMOVED lines=8> */
[----:B------:R-:W2:Y:S08]  /*2ae0*/  MUFU.EX2 R107, R34 ;  /* 0x00000022006b7308 */ /* 0x000eb00000000800 */
[----:B------:R-:W-:Y:S08]  /*2af0*/  MUFU.EX2 R109, R36 ;  /* 0x00000024006d7308 */ /* 0x000ff00000000800 */
[----:B------:R-:W3:Y:S08]  /*2b00*/  MUFU.EX2 R110, R110 ;  /* 0x0000006e006e7308 */ /* 0x000ef00000000800 */
[----:B------:R-:W3:Y:S08]  /*2b10*/  MUFU.EX2 R111, R37 ;  /* 0x00000025006f7308 */ /* 0x000ef00000000800 */
[----:B------:R-:W-:Y:S08]  /*2b20*/  MUFU.EX2 R106, R39 ;  /* 0x00000027006a7308 */ /* 0x000ff00000000800 */
[----:B------:R4:W3:Y:S08]  /*2b30*/  MUFU.EX2 R102, R27 ;  /* 0x0000001b00667308 */ /* 0x0008f00000000800 */
[----:B------:R-:W-:Y:S08]  /*2b40*/  MUFU.EX2 R108, R31 ;  /* 0x0000001f006c7308 */ /* 0x000ff00000000800 */
[----:B------:R5:W3:Y:S08]  /*2b50*/  MUFU.EX2 R112, R25 ;  /* 0x0000001900707308 */ /* 0x000af00000000800 */
[----:B------:R-:W-:Y:S08]  /*2b60*/  MUFU.EX2 R46, R116 ;  /* 0x00000074002e7308 */ /* 0x000ff00000000800 */
[----:B------:R-:W3:Y:S01]  /*2b70*/  MUFU.EX2 R7, R117 ;  /* 0x0000007500077308 */ /* 0x000ee20000000800 */
[----:B----4-:R-:W-:Y:S01]  /*2b80*/  FADD R27, R28, R30 ;  /* 0x0000001e1c1b7221 */ /* 0x010fe20000000000 */
[----:B-----5:R-:W-:Y:S01]  /*2b90*/  F2FP.BF16.F32.PACK_AB R25, R30, R28 ;  /* 0x0000001c1e19723e */ /* 0x020fe200000010ff */
[----:B------:R-:W-:-:S02]  /*2ba0*/  FADD R28, R24, R35 ;  /* 0x00000023181c7221 */ /* 0x000fc40000000000 */
[----:B------:R-:W-:Y:S01]  /*2bb0*/  FADD R114, R32, R27 ;  /* 0x0000001b20727221 */ /* 0x000fe20000000000 */
[-C--:B------:R-:W-:Y:S01]  /*2bc0*/  FMUL R58, R58, R104.reuse ;  /* 0x000000683a3a7220 */ /* 0x080fe20000400000 */
        /* <DEDUP_REMOVED lines=14> */
[----:B------:R-:W-:Y:S01]  /*2cb0*/  FMUL R87, R87, R104 ;  /* 0x0000006857577220 */ /* 0x000fe20000400000 */
[-C--:B0-----:R-:W-:Y:S01]  /*2cc0*/  FMUL R56, R56, R47.reuse ;  /* 0x0000002f38387220 */ /* 0x081fe20000400000 */
        /* <DEDUP_REMOVED lines=15> */
[C---:B------:R-:W-:Y:S01]  /*2dc0*/  FADD R114, R33.reuse, R114 ;  /* 0x0000007221727221 */ /* 0x040fe20000000000 */
[----:B------:R-:W-:Y:S01]  /*2dd0*/  F2FP.BF16.F32.PACK_AB R27, R33, R32 ;  /* 0x00000020211b723e */ /* 0x000fe200000010ff */
[----:B-1----:R-:W-:Y:S01]  /*2de0*/  FADD R42, R29, R28 ;  /* 0x0000001c1d2a7221 */ /* 0x002fe20000000000 */
[----:B------:R-:W-:-:S02]  /*2df0*/  F2FP.BF16.F32.PACK_AB R24, R35, R24 ;  /* 0x000000182318723e */ /* 0x000fc400000010ff */
[----:B------:R-:W-:Y:S02]  /*2e00*/  F2FP.BF16.F32.PACK_AB R26, R103, R29 ;  /* 0x0000001d671a723e */ /* 0x000fe400000010ff */
[----:B--2---:R-:W-:Y:S02]  /*2e10*/  F2FP.BF16.F32.PACK_AB R28, R107, R105 ;  /* 0x000000696b1c723e */ /* 0x004fe400000010ff */
[----:B------:R-:W-:Y:S02]  /*2e20*/  F2FP.BF16.F32.PACK_AB R29, R43, R41 ;  /* 0x000000292b1d723e */ /* 0x000fe400000010ff */
[----:B---3--:R-:W-:Y:S02]  /*2e30*/  F2FP.BF16.F32.PACK_AB R30, R110, R109 ;  /* 0x0000006d6e1e723e */ /* 0x008fe400000010ff */
[----:B------:R-:W-:Y:S02]  /*2e40*/  F2FP.BF16.F32.PACK_AB R31, R45, R44 ;  /* 0x0000002c2d1f723e */ /* 0x000fe400000010ff */
[----:B------:R-:W-:-:S02]  /*2e50*/  F2FP.BF16.F32.PACK_AB R32, R120, R111 ;  /* 0x0000006f7820723e */ /* 0x000fc400000010ff */
[----:B------:R-:W-:Y:S02]  /*2e60*/  F2FP.BF16.F32.PACK_AB R33, R49, R48 ;  /* 0x000000303121723e */ /* 0x000fe400000010ff */
[----:B------:R-:W-:Y:S02]  /*2e70*/  F2FP.BF16.F32.PACK_AB R34, R102, R106 ;  /* 0x0000006a6622723e */ /* 0x000fe400000010ff */
[----:B------:R-:W-:Y:S02]  /*2e80*/  F2FP.BF16.F32.PACK_AB R35, R52, R50 ;  /* 0x000000323423723e */ /* 0x000fe400000010ff */
[----:B------:R-:W-:Y:S02]  /*2e90*/  F2FP.BF16.F32.PACK_AB R36, R112, R108 ;  /* 0x0000006c7024723e */ /* 0x000fe400000010ff */
[----:B------:R-:W-:Y:S02]  /*2ea0*/  F2FP.BF16.F32.PACK_AB R37, R53, R51 ;  /* 0x000000333525723e */ /* 0x000fe400000010ff */
[----:B------:R-:W-:-:S02]  /*2eb0*/  F2FP.BF16.F32.PACK_AB R38, R7, R46 ;  /* 0x0000002e0726723e */ /* 0x000fc400000010ff */
[----:B------:R-:W-:Y:S01]  /*2ec0*/  F2FP.BF16.F32.PACK_AB R39, R100, R54 ;  /* 0x000000366427723e */ /* 0x000fe200000010ff */
[----:B------:R-:W-:Y:S06]  /*2ed0*/  BAR.SYNC.DEFER_BLOCKING 0x0 ;  /* 0x0000000000007b1d */ /* 0x000fec0000010000 */
[----:B------:R-:W-:-:S06]  /*2ee0*/  WARPGROUP.ARRIVE ;  /* 0x00000000000079c5 */ /* 0x000fcc0000000000 */
[----:B------:R-:W-:Y:S04]  /*2ef0*/  HGMMA.64x64x16.F32.BF16 R56, R24, gdesc[UR16], R56 ;  /* 0x00e0001018387df0 */ /* 0x000fe80008701838 */
[----:B------:R-:W-:Y:S01]  /*2f00*/  HGMMA.64x64x16.F32.BF16 R56, R28, gdesc[UR8], R56 ;  /* 0x00e000081c387df0 */ /* 0x000fe20008701838 */
[----:B------:R-:W-:Y:S01]  /*2f10*/  FADD R42, R103, R42 ;  /* 0x0000002a672a7221 */ /* 0x000fe20000000000 */
[----:B------:R-:W-:-:S03]  /*2f20*/  FADD R114, R41, R114 ;  /* 0x0000007229727221 */ /* 0x000fc60000000000 */
        /* <DEDUP_REMOVED lines=9> */
[----:B------:R-:W-:Y:S01]  /*2fc0*/  HGMMA.64x64x16.F32.BF16 R56, R32, gdesc[UR24], R56 ;  /* 0x00e0001820387df0 */ /* 0x000fe20008701838 */
[----:B------:R-:W-:Y:S02]  /*2fd0*/  FADD R49, R49, R48 ;  /* 0x0000003031317221 */ /* 0x000fe40000000000 */
[----:B------:R-:W-:Y:S02]  /*2fe0*/  FADD R111, R120, R111 ;  /* 0x0000006f786f7221 */ /* 0x000fe40000000000 */
[----:B------:R-:W-:Y:S02]  /*2ff0*/  FADD R49, R50, R49 ;  /* 0x0000003132317221 */ /* 0x000fe40000000000 */
[----:B------:R-:W-:Y:S02]  /*3000*/  FADD R111, R106, R111 ;  /* 0x0000006f6a6f7221 */ /* 0x000fe40000000000 */
[----:B------:R-:W-:-:S02]  /*3010*/  FADD R52, R52, R49 ;  /* 0x0000003134347221 */ /* 0x000fc40000000000 */
[----:B------:R-:W-:Y:S02]  /*3020*/  FADD R111, R102, R111 ;  /* 0x0000006f666f7221 */ /* 0x000fe40000000000 */
[----:B------:R-:W-:Y:S02]  /*3030*/  FADD R52, R51, R52 ;  /* 0x0000003433347221 */ /* 0x000fe40000000000 */
[----:B------:R-:W-:Y:S02]  /*3040*/  FADD R111, R108, R111 ;  /* 0x0000006f6c6f7221 */ /* 0x000fe40000000000 */
[----:B------:R-:W-:Y:S02]  /*3050*/  FADD R53, R53, R52 ;  /* 0x0000003435357221 */ /* 0x000fe40000000000 */
[----:B------:R-:W-:Y:S02]  /*3060*/  FADD R111, R112, R111 ;  /* 0x0000006f706f7221 */ /* 0x000fe40000000000 */
[----:B------:R-:W-:-:S02]  /*3070*/  FADD R53, R54, R53 ;  /* 0x0000003536357221 */ /* 0x000fc40000000000 */
[----:B------:R-:W-:Y:S02]  /*3080*/  FADD R46, R46, R111 ;  /* 0x0000006f2e2e7221 */ /* 0x000fe40000000000 */
[----:B------:R-:W-:Y:S02]  /*3090*/  FADD R53, R100, R53 ;  /* 0x0000003564357221 */ /* 0x000fe40000000000 */
[----:B------:R-:W-:-:S03]  /*30a0*/  FADD R46, R7, R46 ;  /* 0x0000002e072e7221 */ /* 0x000fc60000000000 */
[----:B------:R-:W0:Y:S04]  /*30b0*/  SHFL.BFLY PT, R42, R53, 0x2, 0x1f ;  /* 0x0c401f00352a7f89 */ /* 0x000e2800000e0000 */
[----:B------:R-:W1:Y:S01]  /*30c0*/  SHFL.BFLY PT, R7, R46, 0x2, 0x1f ;  /* 0x0c401f002e077f89 */ /* 0x000e6200000e0000 */
[----:B------:R-:W-:Y:S01]  /*30d0*/  HGMMA.64x64x16.F32.BF16 R56, R36, gdesc[UR12], R56, gsb0 ;  /* 0x00e0000c24387df0 */ /* 0x000fe20008001838 */
[----:B0-----:R-:W-:Y:S01]  /*30e0*/  FADD R41, R53, R42 ;  /* 0x0000002a35297221 */ /* 0x001fe20000000000 */
[----:B-1----:R-:W-:Y:S01]  /*30f0*/  FADD R7, R46, R7 ;  /* 0x000000072e077221 */ /* 0x002fe20000000000 */
[----:B------:R-:W-:-:S03]  /*3100*/  UIADD3 UR4, UP0, UR4, 0x40, URZ ;  /* 0x0000004004047890 */ /* 0x000fc6000ff1e03f */
[----:B------:R-:W0:Y:S01]  /*3110*/  SHFL.BFLY PT, R44, R41, 0x1, 0x1f ;  /* 0x0c201f00292c7f89 */ /* 0x000e2200000e0000 */
[----:B------:R-:W-:-:S03]  /*3120*/  UIADD3.X UR5, URZ, UR5, URZ, UP0, !UPT ;  /* 0x000000053f057290 */ /* 0x000fc600087fe43f */
[----:B------:R-:W1:Y:S01]  /*3130*/  SHFL.BFLY PT, R42, R7, 0x1, 0x1f ;  /* 0x0c201f00072a7f89 */ /* 0x000e6200000e0000 */
[----:B------:R-:W-:Y:S02]  /*3140*/  ISETP.LE.U32.AND P0, PT, R124, UR4, PT ;  /* 0x000000047c007c0c */ /* 0x000fe4000bf03070 */
[----:B------:R-:W-:-:S05]  /*3150*/  IMAD.U32 R45, RZ, RZ, UR5 ;  /* 0x00000005ff2d7e24 */ /* 0x000fca000f8e00ff */
[----:B------:R-:W-:Y:S01]  /*3160*/  ISETP.GE.U32.AND.EX P0, PT, R45, RZ, PT, P0 ;  /* 0x000000ff2d00720c */ /* 0x000fe20003f06100 */
[----:B------:R-:W-:Y:S02]  /*3170*/  IMAD R2, R121, 0x40, R2 ;  /* 0x0000004079027824 */ /* 0x000fe400078e0202 */
[----:B------:R-:W-:Y:S02]  /*3180*/  IMAD R3, R101, 0x40, R3 ;  /* 0x0000004065037824 */ /* 0x000fe400078e0203 */
[----:B------:R-:W-:Y:S02]  /*3190*/  IMAD.MOV.U32 R100, RZ, RZ, R40 ;  /* 0x000000ffff647224 */ /* 0x000fe400078e0028 */
[----:B0-----:R-:W-:Y:S01]  /*31a0*/  FADD R43, R41, R44 ;  /* 0x0000002c292b7221 */ /* 0x001fe20000000000 */
[----:B-1----:R-:W-:-:S03]  /*31b0*/  FADD R42, R7, R42 ;  /* 0x0000002a072a7221 */ /* 0x002fc60000000000 */
[----:B------:R-:W-:Y:S01]  /*31c0*/  FFMA R5, R104, R5, R43 ;  /* 0x0000000568057223 */ /* 0x000fe2000000002b */
[----:B------:R-:W-:Y:S02]  /*31d0*/  IMAD.MOV.U32 R7, RZ, RZ, R55 ;  /* 0x000000ffff077224 */ /* 0x000fe400078e0037 */
[----:B------:R-:W-:Y:S01]  /*31e0*/  FFMA R6, R47, R6, R42 ;  /* 0x000000062f067223 */ /* 0x000fe2000000002a */
[----:B------:R-:W-:Y:S02]  /*31f0*/  WARPGROUP.DEPBAR.LE gsb0, 0x0 ;  /* 0x00008000000079c5 */ /* 0x000fe40000010000 */
[----:B------:R-:W-:Y:S05]  /*3200*/  @!P0 BRA `(.L_x_1) ;  /* 0xffffffe000ac8947 */ /* 0x000fea000383ffff */
.L_x_0:
[----:B------:R-:W-:Y:S01]  /*3210*/  FMUL R0, R87, 0.25 ;  /* 0x3e80000057007820 */ /* 0x000fe20000400000 */
[----:B------:R-:W-:Y:S01]  /*3220*/  FSETP.GT.AND P0, PT, |R5|, 8.50705917302346158658e+37, PT ;  /* 0x7e8000000500780b */ /* 0x000fe20003f04200 */
[----:B-1----:R-:W-:Y:S01]  /*3230*/  FMUL R7, R62, 0.25 ;  /* 0x3e8000003e077820 */ /* 0x002fe20000400000 */
[----:B------:R-:W-:Y:S01]  /*3240*/  FMUL R3, R86, 0.25 ;  /* 0x3e80000056037820 */ /* 0x000fe20000400000 */
[----:B------:R-:W-:Y:S01]  /*3250*/  FSETP.GT.AND P1, PT, |R6|, 8.50705917302346158658e+37, PT ;  /* 0x7e8000000600780b */ /* 0x000fe20003f24200 */
[----:B------:R-:W-:Y:S01]  /*3260*/  FMUL R2, R71, 0.25 ;  /* 0x3e80000047027820 */ /* 0x000fe20000400000 */
[----:B------:R-:W-:Y:S01]  /*3270*/  FSEL R19, R0, R87, P0 ;  /* 0x0000005700137208 */ /* 0x000fe20000000000 */
        /* <DEDUP_REMOVED lines=26> */
[C---:B------:R-:W-:Y:S01]  /*3420*/  IMAD.SHL.U32 R2, R125.reuse, 0x8, RZ ;  /* 0x000000087d027824 */ /* 0x040fe200078e00ff */
[----:B------:R-:W-:Y:S01]  /*3430*/  LOP3.LUT R37, R125, 0x8, RZ, 0xc0, !PT ;  /* 0x000000087d257812 */ /* 0x000fe200078ec0ff */
        /* <DEDUP_REMOVED lines=9> */
[----:B------:R-:W-:Y:S01]  /*34d0*/  LOP3.LUT R2, R2, 0xf80, RZ, 0xc0, !PT ;  /* 0x00000f8002027812 */ /* 0x000fe200078ec0ff */
[----:B------:R-:W-:Y:S01]  /*34e0*/  FMUL R16, R75, 0.25 ;  /* 0x3e8000004b107820 */ /* 0x000fe20000400000 */
[----:B------:R-:W-:Y:S01]  /*34f0*/  FSEL R72, R3, R72, P1 ;  /* 0x0000004803487208 */ /* 0x000fe20000800000 */
[----:B------:R-:W-:Y:S01]  /*3500*/  FMUL R3, R64, 0.25 ;  /* 0x3e80000040037820 */ /* 0x000fe20000400000 */
[----:B------:R-:W-:Y:S01]  /*3510*/  FSEL R61, R0, R61, P1 ;  /* 0x0000003d003d7208 */ /* 0x000fe20000800000 */
[----:B------:R-:W-:Y:S01]  /*3520*/  FMUL R17, R74, 0.25 ;  /* 0x3e8000004a117820 */ /* 0x000fe20000400000 */
[----:B------:R-:W-:Y:S01]  /*3530*/  LOP3.LUT R0, R125, 0x7, RZ, 0xc0, !PT ;  /* 0x000000077d007812 */ /* 0x000fe200078ec0ff */
[----:B------:R-:W-:Y:S01]  /*3540*/  FMUL R12, R67, 0.25 ;  /* 0x3e800000430c7820 */ /* 0x000fe20000400000 */
[----:B------:R-:W-:Y:S01]  /*3550*/  FSETP.GEU.AND P4, PT, |R5|, 1.175494350822287508e-38, PT ;  /* 0x008000000500780b */ /* 0x000fe20003f8e200 */
[----:B------:R-:W-:Y:S01]  /*3560*/  FMUL R13, R66, 0.25 ;  /* 0x3e800000420d7820 */ /* 0x000fe20000400000 */
[----:B------:R-:W-:Y:S01]  /*3570*/  LEA R8, R0, UR20, 0x4 ;  /* 0x0000001400087c11 */ /* 0x000fe2000f8e20ff */
[----:B------:R-:W-:Y:S01]  /*3580*/  FMUL R4, R57, 0.25 ;  /* 0x3e80000039047820 */ /* 0x000fe20000400000 */
[----:B------:R-:W-:Y:S01]  /*3590*/  FSETP.GEU.AND P3, PT, R5, 1.175494350822287508e-38, PT ;  /* 0x008000000500780b */ /* 0x000fe20003f6e000 */
[----:B------:R-:W-:Y:S01]  /*35a0*/  BAR.SYNC.DEFER_BLOCKING 0x0 ;  /* 0x0000000000007b1d */ /* 0x000fe20000010000 */
[----:B------:R-:W-:Y:S01]  /*35b0*/  FSEL R64, R3, R64, P1 ;  /* 0x0000004003407208 */ /* 0x000fe20000800000 */
[----:B------:R-:W-:-:S02]  /*35c0*/  IMAD R9, R37, 0x200, R8 ;  /* 0x0000020025097824 */ /* 0x000fc400078e0208 */
[----:B------:R-:W-:Y:S01]  /*35d0*/  FMUL R3, R56, 0.25 ;  /* 0x3e80000038037820 */ /* 0x000fe20000400000 */
[----:B------:R-:W-:Y:S01]  /*35e0*/  IMAD R33, R0, -0x8, R8 ;  /* 0xfffffff800217824 */ /* 0x000fe200078e0208 */
[----:B------:R-:W-:Y:S01]  /*35f0*/  FSETP.GEU.AND P2, PT, R6, 1.175494350822287508e-38, PT ;  /* 0x008000000600780b */ /* 0x000fe20003f4e000 */
[----:B------:R-:W-:Y:S02]  /*3600*/  IMAD.IADD R32, R2, 0x1, R9 ;  /* 0x0000000102207824 */ /* 0x000fe400078e0209 */
[----:B------:R-:W-:Y:S01]  /*3610*/  FMUL R2, R5, 8388608 ;  /* 0x4b00000005027820 */ /* 0x000fe20000400000 */
[----:B------:R-:W-:Y:S01]  /*3620*/  IMAD.SHL.U32 R0, R125, 0x4, RZ ;  /* 0x000000047d007824 */ /* 0x000fe200078e00ff */
[----:B------:R-:W-:Y:S01]  /*3630*/  FSEL R56, R3, R56, P1 ;  /* 0x0000003803387208 */ /* 0x000fe20000800000 */
[----:B------:R-:W-:Y:S01]  /*3640*/  FMUL R3, R6, 8388608 ;  /* 0x4b00000006037820 */ /* 0x000fe20000400000 */
[----:B------:R-:W-:Y:S01]  /*3650*/  FSEL R22, R22, R83, P0 ;  /* 0x0000005316167208 */ /* 0x000fe20000000000 */
[----:B------:R-:W-:Y:S01]  /*3660*/  @!P4 FMUL R7, R7, 16777216 ;  /* 0x4b8000000707c820 */ /* 0x000fe20000400000 */
[----:B------:R-:W-:Y:S01]  /*3670*/  FSEL R2, R2, R5, !P3 ;  /* 0x0000000502027208 */ /* 0x000fe20005800000 */
[----:B------:R-:W-:Y:S01]  /*3680*/  @P0 FMUL R5, R5, 0.25 ;  /* 0x3e80000005050820 */ /* 0x000fe20000400000 */
[----:B------:R-:W-:Y:S01]  /*3690*/  LOP3.LUT R0, R0, 0x3c0, RZ, 0xc0, !PT ;  /* 0x000003c000007812 */ /* 0x000fe200078ec0ff */
[----:B------:R-:W-:Y:S01]  /*36a0*/  @!P4 FMUL R19, R19, 16777216 ;  /* 0x4b8000001313c820 */ /* 0x000fe20000400000 */
[----:B------:R-:W-:Y:S01]  /*36b0*/  FSEL R3, R3, R6, !P2 ;  /* 0x0000000603037208 */ /* 0x000fe20005000000 */
[----:B------:R-:W-:Y:S01]  /*36c0*/  @!P4 FMUL R5, R5, 16777216 ;  /* 0x4b8000000505c820 */ /* 0x000fe20000400000 */
[----:B------:R-:W-:Y:S01]  /*36d0*/  VIADD R9, R2, 0xc0cafb0d ;  /* 0xc0cafb0d02097836 */ /* 0x000fe20000000000 */
[----:B------:R-:W-:Y:S01]  /*36e0*/  FSEL R27, R27, R82, P0 ;  /* 0x000000521b1b7208 */ /* 0x000fe20000000000 */
[----:B------:R-:W-:Y:S01]  /*36f0*/  IMAD.IADD R38, R0, 0x1, R33 ;  /* 0x0000000100267824 */ /* 0x000fe200078e0221 */
[----:B------:R-:W-:Y:S01]  /*3700*/  FSEL R16, R16, R75, P0 ;  /* 0x0000004b10107208 */ /* 0x000fe20000000000 */
[----:B------:R-:W-:Y:S01]  /*3710*/  VIADD R0, R3, 0xc0cafb0d ;  /* 0xc0cafb0d03007836 */ /* 0x000fe20000000000 */
[----:B------:R-:W0:Y:S01]  /*3720*/  MUFU.RCP R5, R5 ;  /* 0x0000000500057308 */ /* 0x000e220000001000 */
[----:B------:R-:W-:Y:S01]  /*3730*/  FSEL R17, R17, R74, P0 ;  /* 0x0000004a11117208 */ /* 0x000fe20000000000 */
[----:B------:R-:W-:Y:S01]  /*3740*/  @!P4 FMUL R18, R18, 16777216 ;  /* 0x4b8000001212c820 */ /* 0x000fe20000400000 */
[----:B------:R-:W-:Y:S01]  /*3750*/  FSEL R12, R12, R67, P0 ;  /* 0x000000430c0c7208 */ /* 0x000fe20000000000 */
[----:B------:R-:W-:Y:S01]  /*3760*/  @!P4 FMUL R22, R22, 16777216 ;  /* 0x4b8000001616c820 */ /* 0x000fe20000400000 */
[----:B------:R-:W-:Y:S01]  /*3770*/  LOP3.LUT R8, R0, 0xff800000, RZ, 0xc0, !PT ;  /* 0xff80000000087812 */ /* 0x000fe200078ec0ff */
[----:B------:R-:W-:Y:S01]  /*3780*/  @!P4 FMUL R27, R27, 16777216 ;  /* 0x4b8000001b1bc820 */ /* 0x000fe20000400000 */
[----:B------:R-:W-:Y:S01]  /*3790*/  FSEL R13, R13, R66, P0 ;  /* 0x000000420d0d7208 */ /* 0x000fe20000000000 */
[----:B------:R-:W-:Y:S01]  /*37a0*/  @!P4 FMUL R15, R15, 16777216 ;  /* 0x4b8000000f0fc820 */ /* 0x000fe20000400000 */
[----:B------:R-:W-:Y:S01]  /*37b0*/  I2FP.F32.S32 R34, R8 ;  /* 0x0000000800227245 */ /* 0x000fe20000201400 */
[----:B------:R-:W-:Y:S01]  /*37c0*/  IMAD.IADD R8, R3, 0x1, -R8 ;  /* 0x0000000103087824 */ /* 0x000fe200078e0a08 */
[----:B------:R-:W-:Y:S01]  /*37d0*/  LOP3.LUT R9, R9, 0xff800000, RZ, 0xc0, !PT ;  /* 0xff80000009097812 */ /* 0x000fe200078ec0ff */
[----:B------:R-:W-:Y:S01]  /*37e0*/  @!P4 FMUL R14, R14, 16777216 ;  /* 0x4b8000000e0ec820 */ /* 0x000fe20000400000 */
        /* <DEDUP_REMOVED lines=9> */
[----:B0-----:R-:W-:Y:S01]  /*3880*/  FMUL R51, R5, R7 ;  /* 0x0000000705337220 */ /* 0x001fe20000400000 */
[----:B------:R-:W-:-:S02]  /*3890*/  IMAD.MOV.U32 R7, RZ, RZ, 0x3dc6b27f ;  /* 0x3dc6b27fff077424 */ /* 0x000fc400078e00ff */
[----:B------:R-:W-:Y:S01]  /*38a0*/  FADD R8, R8, -1 ;  /* 0xbf80000008087421 */ /* 0x000fe20000000000 */
[----:B------:R-:W-:Y:S01]  /*38b0*/  FSEL R39, RZ, -23, P2 ;  /* 0xc1b80000ff277808 */ /* 0x000fe20001000000 */
[C---:B------:R-:W-:Y:S01]  /*38c0*/  FMUL R19, R5.reuse, R19 ;  /* 0x0000001305137220 */ /* 0x040fe20000400000 */
[----:B------:R-:W-:Y:S01]  /*38d0*/  I2FP.F32.S32 R36, R9 ;  /* 0x0000000900247245 */ /* 0x000fe20000201400 */
[----:B------:R-:W-:Y:S01]  /*38e0*/  FMUL R18, R5, R18 ;  /* 0x0000001205127220 */ /* 0x000fe20000400000 */
[----:B------:R-:W-:Y:S01]  /*38f0*/  LEA.HI R0, R37, R38, RZ, 0x1f ;  /* 0x0000002625007211 */ /* 0x000fe200078ff8ff */
[C---:B------:R-:W-:Y:S01]  /*3900*/  FMUL R22, R5.reuse, R22 ;  /* 0x0000001605167220 */ /* 0x040fe20000400000 */
[----:B------:R-:W-:Y:S01]  /*3910*/  FSETP.GEU.AND P0, PT, |R6|, 1.175494350822287508e-38, PT ;  /* 0x008000000600780b */ /* 0x000fe20003f0e200 */
[C---:B------:R-:W-:Y:S01]  /*3920*/  FMUL R27, R5.reuse, R27 ;  /* 0x0000001b051b7220 */ /* 0x040fe20000400000 */
        /* <DEDUP_REMOVED lines=10> */
[----:B------:R-:W-:Y:S01]  /*39d0*/  FMUL R45, R5, R58 ;  /* 0x0000003a052d7220 */ /* 0x000fe20000400000 */
[----:B------:R-:W-:-:S02]  /*39e0*/  IMAD.IADD R9, R2, 0x1, -R9 ;  /* 0x0000000102097824 */ /* 0x000fc400078e0a09 */
[----:B------:R-:W-:Y:S01]  /*39f0*/  FFMA.FTZ R5, R8, R7, -0.16845393180847167969 ;  /* 0xbe2c7f3008057423 */ /* 0x000fe20000010007 */
[----:B------:R-:W-:Y:S01]  /*3a00*/  FFMA.FTZ R39, R34, 1.1920928955078125e-07, R39 ;  /* 0x3400000022277823 */ /* 0x000fe20000010027 */
[----:B------:R-:W-:Y:S01]  /*3a10*/  @P1 FMUL R6, R6, 0.25 ;  /* 0x3e80000006061820 */ /* 0x000fe20000400000 */
[----:B------:R-:W-:Y:S01]  /*3a20*/  FADD R34, R9, -1 ;  /* 0xbf80000009227421 */ /* 0x000fe20000000000 */
[----:B------:R-:W-:Y:S01]  /*3a30*/  FFMA.FTZ R5, R8, R5, 0.1716887056827545166 ;  /* 0x3e2fcf2a08057423 */ /* 0x000fe20000010005 */
[----:B------:R-:W-:Y:S01]  /*3a40*/  FSEL R4, R4, R57, P1 ;  /* 0x0000003904047208 */ /* 0x000fe20000800000 */
[----:B------:R-:W-:Y:S01]  /*3a50*/  @!P0 FMUL R6, R6, 16777216 ;  /* 0x4b80000006068820 */ /* 0x000fe20000400000 */
[----:B------:R-:W-:Y:S01]  /*3a60*/  FFMA.FTZ R7, R34, R7, -0.16845393180847167969 ;  /* 0xbe2c7f3022077423 */ /* 0x000fe20000010007 */
[----:B------:R-:W-:Y:S01]  /*3a70*/  FFMA.FTZ R5, R8, R5, -0.17900948226451873779 ;  /* 0xbe374e4308057423 */ /* 0x000fe20000010005 */
[----:B------:R-:W-:Y:S01]  /*3a80*/  @!P0 FMUL R61, R61, 16777216 ;  /* 0x4b8000003d3d8820 */ /* 0x000fe20000400000 */
[----:B------:R-:W0:Y:S01]  /*3a90*/  MUFU.RCP R37, R6 ;  /* 0x0000000600257308 */ /* 0x000e220000001000 */
[----:B------:R-:W-:Y:S01]  /*3aa0*/  FFMA.FTZ R7, R34, R7, 0.1716887056827545166 ;  /* 0x3e2fcf2a22077423 */ /* 0x000fe20000010007 */
[----:B------:R-:W-:Y:S01]  /*3ab0*/  FFMA.FTZ R5, R8, R5, 0.20512372255325317383 ;  /* 0x3e520bf408057423 */ /* 0x000fe20000010005 */
[----:B------:R-:W-:Y:S01]  /*3ac0*/  @!P0 FMUL R4, R4, 16777216 ;  /* 0x4b80000004048820 */ /* 0x000fe20000400000 */
[----:B------:R-:W-:Y:S01]  /*3ad0*/  @!P0 FMUL R65, R65, 16777216 ;  /* 0x4b80000041418820 */ /* 0x000fe20000400000 */
[----:B------:R-:W-:Y:S01]  /*3ae0*/  FFMA.FTZ R7, R34, R7, -0.17900948226451873779 ;  /* 0xbe374e4322077423 */ /* 0x000fe20000010007 */
[----:B------:R-:W-:Y:S01]  /*3af0*/  FFMA.FTZ R5, R8, R5, -0.24046532809734344482 ;  /* 0xbe763c8b08057423 */ /* 0x000fe20000010005 */
[----:B------:R-:W-:Y:S01]  /*3b00*/  @!P0 FMUL R60, R60, 16777216 ;  /* 0x4b8000003c3c8820 */ /* 0x000fe20000400000 */
[----:B------:R-:W-:Y:S01]  /*3b10*/  @!P0 FMUL R56, R56, 16777216 ;  /* 0x4b80000038388820 */ /* 0x000fe20000400000 */
[----:B------:R-:W-:Y:S01]  /*3b20*/  FFMA.FTZ R7, R34, R7, 0.20512372255325317383 ;  /* 0x3e520bf422077423 */ /* 0x000fe20000010007 */
[----:B------:R-:W-:Y:S01]  /*3b30*/  FFMA.FTZ R5, R8, R5, 0.28857114911079406738 ;  /* 0x3e93bf9908057423 */ /* 0x000fe20000010005 */
[----:B------:R-:W1:Y:S01]  /*3b40*/  LDC R20, c[0x0][0x278] ;  /* 0x00009e00ff147b82 */ /* 0x000e620000000800 */
[----:B------:R-:W-:Y:S01]  /*3b50*/  SHF.R.U32.HI R23, RZ, 0x8, R125 ;  /* 0x00000008ff177819 */ /* 0x000fe2000001167d */
[----:B------:R-:W-:Y:S01]  /*3b60*/  FFMA.FTZ R7, R34, R7, -0.24046532809734344482 ;  /* 0xbe763c8b22077423 */ /* 0x000fe20000010007 */
[----:B------:R-:W-:Y:S01]  /*3b70*/  FFMA.FTZ R5, R8, R5, -0.36067417263984680176 ;  /* 0xbeb8aa4908057423 */ /* 0x000fe20000010005 */
[----:B------:R-:W-:Y:S01]  /*3b80*/  FMUL R24, R85, 0.25 ;  /* 0x3e80000055187820 */ /* 0x000fe20000400000 */
[----:B------:R-:W-:Y:S01]  /*3b90*/  SGXT.U32 R23, R23, 0x1 ;  /* 0x000000011717781a */ /* 0x000fe20000000000 */
[----:B------:R-:W-:Y:S01]  /*3ba0*/  FFMA.FTZ R9, R34, R7, 0.28857114911079406738 ;  /* 0x3e93bf9922097423 */ /* 0x000fe20000010007 */
[----:B------:R-:W-:Y:S01]  /*3bb0*/  FFMA.FTZ R7, R8, R5, 0.48089820146560668945 ;  /* 0x3ef6384a08077423 */ /* 0x000fe20000010005 */
[C---:B0-----:R-:W-:Y:S01]  /*3bc0*/  FMUL R61, R37.reuse, R61 ;  /* 0x0000003d253d7220 */ /* 0x041fe20000400000 */
[C---:B------:R-:W-:Y:S01]  /*3bd0*/  FMUL R6, R37.reuse, R4 ;  /* 0x0000000425067220 */ /* 0x040fe20000400000 */
[----:B------:R-:W-:Y:S01]  /*3be0*/  FFMA.FTZ R9, R34, R9, -0.36067417263984680176 ;  /* 0xbeb8aa4922097423 */ /* 0x000fe20000010009 */
[----:B------:R-:W-:Y:S01]  /*3bf0*/  FFMA.FTZ R7, R8, R7, -0.72134751081466674805 ;  /* 0xbf38aa3b08077423 */ /* 0x000fe20000010007 */
[C---:B------:R-:W-:Y:S01]  /*3c00*/  FMUL R50, R37.reuse, R65 ;  /* 0x0000004125327220 */ /* 0x040fe20000400000 */
[C---:B------:R-:W-:Y:S01]  /*3c10*/  FMUL R60, R37.reuse, R60 ;  /* 0x0000003c253c7220 */ /* 0x040fe20000400000 */
[----:B------:R-:W-:Y:S01]  /*3c20*/  FFMA.FTZ R9, R34, R9, 0.48089820146560668945 ;  /* 0x3ef6384a22097423 */ /* 0x000fe20000010009 */
[----:B------:R-:W-:Y:S01]  /*3c30*/  FMUL R65, R37, R56 ;  /* 0x0000003825417220 */ /* 0x000fe20000400000 */
[----:B------:R-:W-:Y:S01]  /*3c40*/  FMUL R7, R8, R7 ;  /* 0x0000000708077220 */ /* 0x000fe20000400000 */
[----:B------:R-:W-:Y:S01]  /*3c50*/  F2FP.BF16.F32.PACK_AB R5, R61, R6 ;  /* 0x000000063d05723e */ /* 0x000fe200000010ff */
[----:B------:R-:W-:Y:S01]  /*3c60*/  FMUL R67, R80, 0.25 ;  /* 0x3e80000050437820 */ /* 0x000fe20000400000 */
[----:B------:R-:W-:Y:S01]  /*3c70*/  F2FP.BF16.F32.PACK_AB R6, R62, R45 ;  /* 0x0000002d3e06723e */ /* 0x000fe200000010ff */
[----:B------:R-:W-:Y:S01]  /*3c80*/  FFMA.FTZ R45, R34, R9, -0.72134751081466674805 ;  /* 0xbf38aa3b222d7423 */ /* 0x000fe20000010009 */
[----:B------:R-:W-:Y:S01]  /*3c90*/  FMUL R9, R8, R7 ;  /* 0x0000000708097220 */ /* 0x000fe20000400000 */
[----:B------:R-:W-:Y:S01]  /*3ca0*/  F2FP.BF16.F32.PACK_AB R4, R60, R65 ;  /* 0x000000413c04723e */ /* 0x000fe200000010ff */
[----:B------:R-:W-:Y:S01]  /*3cb0*/  FMUL R28, R77, 0.25 ;  /* 0x3e8000004d1c7820 */ /* 0x000fe20000400000 */
[----:B------:R-:W-:Y:S01]  /*3cc0*/  F2FP.BF16.F32.PACK_AB R7, R38, R51 ;  /* 0x000000332607723e */ /* 0x000fe200000010ff */
[----:B-1----:R-:W-:Y:S01]  /*3cd0*/  IMAD R23, R23, R20, RZ ;  /* 0x0000001417177224 */ /* 0x002fe200078e02ff */
[----:B------:R-:W-:Y:S01]  /*3ce0*/  LOP3.LUT R51, R125, 0x1ff, RZ, 0xc0, !PT ;  /* 0x000001ff7d337812 */ /* 0x000fe200078ec0ff */
[----:B------:R-:W-:Y:S01]  /*3cf0*/  FMUL R45, R34, R45 ;  /* 0x0000002d222d7220 */ /* 0x000fe20000400000 */
[----:B------:R-:W-:Y:S01]  /*3d00*/  FSEL R24, R24, R85, P1 ;  /* 0x0000005518187208 */ /* 0x000fe20000800000 */
[----:B------:R-:W-:Y:S01]  /*3d10*/  STSM.16.M88.4 [R32], R4 ;  /* 0x0000000420007844 */ /* 0x000fe20000000200 */
[----:B------:R-:W-:Y:S01]  /*3d20*/  LEA R51, R51, UR20, 0x4 ;  /* 0x0000001433337c11 */ /* 0x000fe2000f8e20ff */
[----:B------:R-:W-:Y:S01]  /*3d30*/  IMAD R25, R20, 0x2, R23 ;  /* 0x0000000214197824 */ /* 0x000fe200078e0217 */
[----:B------:R-:W-:Y:S01]  /*3d40*/  FSEL R67, R67, R80, P1 ;  /* 0x0000005043437208 */ /* 0x000fe20000800000 */
[----:B------:R-:W-:Y:S01]  /*3d50*/  BAR.SYNC.DEFER_BLOCKING 0x0 ;  /* 0x0000000000007b1d */ /* 0x000fe20000010000 */
[----:B------:R-:W-:Y:S01]  /*3d60*/  FSEL R28, R28, R77, P1 ;  /* 0x0000004d1c1c7208 */ /* 0x000fe20000800000 */
[----:B------:R-:W-:Y:S01]  /*3d70*/  IMAD R59, R20, 0x2, R25 ;  /* 0x00000002143b7824 */ /* 0x000fe200078e0219 */
[----:B------:R-:W-:Y:S01]  /*3d80*/  ISETP.GE.U32.AND P1, PT, R3, 0x7f800000, PT ;  /* 0x7f8000000300780c */ /* 0x000fe20003f26070 */
[----:B------:R-:W-:Y:S01]  /*3d90*/  FFMA.FTZ R8, R8, 1.4426950216293334961, R9 ;  /* 0x3fb8aa3b08087823 */ /* 0x000fe20000010009 */
[----:B------:R-:W-:Y:S01]  /*3da0*/  ISETP.GE.U32.AND P2, PT, R2, 0x7f800000, PT ;  /* 0x7f8000000200780c */ /* 0x000fe20003f46070 */
[----:B------:R-:W-:Y:S01]  /*3db0*/  FMUL R45, R34, R45 ;  /* 0x0000002d222d7220 */ /* 0x000fe20000400000 */
[----:B------:R-:W-:Y:S01]  /*3dc0*/  FSEL R41, RZ, -23, P3 ;  /* 0xc1b80000ff297808 */ /* 0x000fe20001800000 */
[----:B------:R-:W-:Y:S01]  /*3dd0*/  @!P0 FMUL R69, R69, 16777216 ;  /* 0x4b80000045458820 */ /* 0x000fe20000400000 */
[----:B------:R-:W-:Y:S01]  /*3de0*/  @!P0 FMUL R68, R68, 16777216 ;  /* 0x4b80000044448820 */ /* 0x000fe20000400000 */
[----:B------:R-:W-:Y:S01]  /*3df0*/  @!P0 FMUL R64, R64, 16777216 ;  /* 0x4b80000040408820 */ /* 0x000fe20000400000 */
[----:B------:R-:W-:-:S02]  /*3e00*/  IMAD R21, R20, 0x2, R59 ;  /* 0x0000000214157824 */ /* 0x000fc400078e023b */
[----:B------:R-:W-:Y:S01]  /*3e10*/  FFMA.FTZ R41, R36, 1.1920928955078125e-07, R41 ;  /* 0x3400000024297823 */ /* 0x000fe20000010029 */
[----:B------:R-:W-:Y:S01]  /*3e20*/  FFMA.FTZ R34, R34, 1.4426950216293334961, R45 ;  /* 0x3fb8aa3b22227823 */ /* 0x000fe2000001002d */
[----:B------:R-:W-:Y:S01]  /*3e30*/  FADD R39, R39, R8 ;  /* 0x0000000827277221 */ /* 0x000fe20000000000 */
[C---:B------:R-:W-:Y:S01]  /*3e40*/  FMUL R69, R37.reuse, R69 ;  /* 0x0000004525457220 */ /* 0x040fe20000400000 */
[C---:B------:R-:W-:Y:S01]  /*3e50*/  FMUL R68, R37.reuse, R68 ;  /* 0x0000004425447220 */ /* 0x040fe20000400000 */
[----:B------:R-:W-:Y:S01]  /*3e60*/  FMUL R49, R37, R64 ;  /* 0x0000004025317220 */ /* 0x000fe20000400000 */
[----:B------:R-:W-:Y:S02]  /*3e70*/  @P1 IMAD.MOV.U32 R8, RZ, RZ, 0x7f800000 ;  /* 0x7f800000ff081424 */ /* 0x000fe400078e00ff */
[----:B------:R-:W-:Y:S01]  /*3e80*/  FADD R41, R41, R34 ;  /* 0x0000002229297221 */ /* 0x000fe20000000000 */
[----:B------:R-:W-:Y:S01]  /*3e90*/  @P2 IMAD.MOV.U32 R9, RZ, RZ, 0x7f800000 ;  /* 0x7f800000ff092424 */ /* 0x000fe200078e00ff */
[----:B------:R-:W-:Y:S01]  /*3ea0*/  F2FP.BF16.F32.PACK_AB R10, R10, R13 ;  /* 0x0000000d0a0a723e */ /* 0x000fe200000010ff */
[----:B------:R-:W-:-:S02]  /*3eb0*/  IMAD R30, R20, 0x2, R21 ;  /* 0x00000002141e7824 */ /* 0x000fc400078e0215 */
[----:B------:R-:W-:Y:S01]  /*3ec0*/  @P1 FFMA.FTZ R39, R3, R8, +INF ;  /* 0x7f80000003271423 */ /* 0x000fe20000010008 */
[----:B------:R-:W0:Y:S01]  /*3ed0*/  LDS.128 R4, [R51] ;  /* 0x0000000033047984 */ /* 0x000e220000000c00 */
[----:B------:R-:W-:Y:S01]  /*3ee0*/  @P2 FFMA.FTZ R41, R2, R9, +INF ;  /* 0x7f80000002292423 */ /* 0x000fe20000010009 */
[----:B------:R-:W-:Y:S01]  /*3ef0*/  IMAD R29, R20, 0x2, R30 ;  /* 0x00000002141d7824 */ /* 0x000fe200078e021e */
[----:B------:R-:W-:Y:S01]  /*3f00*/  F2FP.BF16.F32.PACK_AB R8, R68, R49 ;  /* 0x000000314408723e */ /* 0x000fe200000010ff */
[----:B------:R-:W-:Y:S01]  /*3f10*/  @!P0 FMUL R28, R28, 16777216 ;  /* 0x4b8000001c1c8820 */ /* 0x000fe20000400000 */
[----:B------:R-:W-:Y:S01]  /*3f20*/  F2FP.BF16.F32.PACK_AB R9, R69, R50 ;  /* 0x000000324509723e */ /* 0x000fe200000010ff */
[----:B------:R-:W-:Y:S01]  /*3f30*/  IMAD R57, R20, 0x2, R29 ;  /* 0x0000000214397824 */ /* 0x000fe200078e021d */
[----:B------:R-:W-:Y:S01]  /*3f40*/  F2FP.BF16.F32.PACK_AB R11, R11, R12 ;  /* 0x0000000c0b0b723e */ /* 0x000fe200000010ff */
[----:B------:R-:W-:Y:S01]  /*3f50*/  BAR.SYNC.DEFER_BLOCKING 0x0 ;  /* 0x0000000000007b1d */ /* 0x000fe20000010000 */
[----:B------:R-:W-:Y:S01]  /*3f60*/  @!P0 FMUL R76, R76, 16777216 ;  /* 0x4b8000004c4c8820 */ /* 0x000fe20000400000 */
[----:B------:R-:W-:-:S02]  /*3f70*/  IMAD R54, R20, 0x2, R57 ;  /* 0x0000000214367824 */ /* 0x000fc400078e0239 */
[----:B------:R-:W-:Y:S01]  /*3f80*/  @!P0 FMUL R73, R73, 16777216 ;  /* 0x4b80000049498820 */ /* 0x000fe20000400000 */
[----:B------:R-:W-:Y:S01]  /*3f90*/  @!P0 FMUL R72, R72, 16777216 ;  /* 0x4b80000048488820 */ /* 0x000fe20000400000 */
[C---:B------:R-:W-:Y:S01]  /*3fa0*/  FMUL R28, R37.reuse, R28 ;  /* 0x0000001c251c7220 */ /* 0x040fe20000400000 */
[C---:B------:R-:W-:Y:S02]  /*3fb0*/  IMAD R35, R20.reuse, 0x2, R54 ;  /* 0x0000000214237824 */ /* 0x040fe400078e0236 */
[C---:B------:R-:W-:Y:S01]  /*3fc0*/  FMUL R76, R37.reuse, R76 ;  /* 0x0000004c254c7220 */ /* 0x040fe20000400000 */
[C---:B------:R-:W-:Y:S01]  /*3fd0*/  FMUL R73, R37.reuse, R73 ;  /* 0x0000004925497220 */ /* 0x040fe20000400000 */
[----:B------:R-:W-:Y:S01]  /*3fe0*/  FMUL R71, R37, R72 ;  /* 0x0000004825477220 */ /* 0x000fe20000400000 */
[----:B------:R-:W-:Y:S02]  /*3ff0*/  IMAD R31, R20, 0x2, R35 ;  /* 0x00000002141f7824 */ /* 0x000fe400078e0223 */
[----:B------:R-:W-:Y:S01]  /*4000*/  @!P0 FMUL R24, R24, 16777216 ;  /* 0x4b80000018188820 */ /* 0x000fe20000400000 */
[----:B------:R-:W-:Y:S01]  /*4010*/  @!P0 FMUL R26, R26, 16777216 ;  /* 0x4b8000001a1a8820 */ /* 0x000fe20000400000 */
[----:B------:R-:W-:Y:S01]  /*4020*/  @!P0 FMUL R81, R81, 16777216 ;  /* 0x4b80000051518820 */ /* 0x000fe20000400000 */
[----:B------:R-:W-:-:S02]  /*4030*/  IMAD R33, R20, 0x2, R31 ;  /* 0x0000000214217824 */ /* 0x000fc400078e021f */
[----:B------:R-:W-:Y:S01]  /*4040*/  @!P0 FMUL R67, R67, 16777216 ;  /* 0x4b80000043438820 */ /* 0x000fe20000400000 */
[----:B------:R-:W1:Y:S01]  /*4050*/  S2R R102, SR_CTAID.X ;  /* 0x0000000000667919 */ /* 0x000e620000002500 */
[----:B------:R-:W-:Y:S01]  /*4060*/  F2FP.BF16.F32.PACK_AB R12, R76, R71 ;  /* 0x000000474c0c723e */ /* 0x000fe200000010ff */
[----:B------:R-:W-:Y:S01]  /*4070*/  IMAD R53, R20, 0x2, R33 ;  /* 0x0000000214357824 */ /* 0x000fe200078e0221 */
[----:B------:R-:W-:Y:S01]  /*4080*/  F2FP.BF16.F32.PACK_AB R13, R28, R73 ;  /* 0x000000491c0d723e */ /* 0x000fe200000010ff */
[----:B------:R-:W-:Y:S01]  /*4090*/  FMUL R24, R37, R24 ;  /* 0x0000001825187220 */ /* 0x000fe20000400000 */
[----:B------:R-:W-:Y:S01]  /*40a0*/  F2FP.BF16.F32.PACK_AB R14, R14, R17 ;  /* 0x000000110e0e723e */ /* 0x000fe200000010ff */
[C---:B------:R-:W-:Y:S01]  /*40b0*/  IMAD R52, R20.reuse, 0x2, R53 ;  /* 0x0000000214347824 */ /* 0x040fe200078e0235 */
[----:B------:R-:W-:Y:S01]  /*40c0*/  F2FP.BF16.F32.PACK_AB R15, R15, R16 ;  /* 0x000000100f0f723e */ /* 0x000fe200000010ff */
[----:B------:R-:W-:Y:S01]  /*40d0*/  STSM.16.M88.4 [R32], R8 ;  /* 0x0000000820007844 */ /* 0x000fe20000000200 */
[----:B------:R-:W-:Y:S01]  /*40e0*/  FMUL R26, R37, R26 ;  /* 0x0000001a251a7220 */ /* 0x000fe20000400000 */
[----:B------:R-:W-:-:S02]  /*40f0*/  IMAD R47, R20, 0x2, R52 ;  /* 0x00000002142f7824 */ /* 0x000fc400078e0234 */
[C---:B------:R-:W-:Y:S01]  /*4100*/  FMUL R63, R37.reuse, R81 ;  /* 0x00000051253f7220 */ /* 0x040fe20000400000 */
[----:B------:R-:W-:Y:S01]  /*4110*/  BAR.SYNC.DEFER_BLOCKING 0x0 ;  /* 0x0000000000007b1d */ /* 0x000fe20000010000 */
[----:B------:R-:W-:Y:S01]  /*4120*/  FMUL R67, R37, R67 ;  /* 0x0000004325437220 */ /* 0x000fe20000400000 */
[----:B------:R-:W-:Y:S01]  /*4130*/  IMAD R46, R20, 0x2, R47 ;  /* 0x00000002142e7824 */ /* 0x000fe200078e022f */
[----:B------:R-:W-:Y:S02]  /*4140*/  FSETP.NEU.AND P0, PT, R3, RZ, PT ;  /* 0x000000ff0300720b */ /* 0x000fe40003f0d000 */
[----:B------:R-:W-:Y:S01]  /*4150*/  FSETP.NEU.AND P1, PT, R2, RZ, PT ;  /* 0x000000ff0200720b */ /* 0x000fe20003f2d000 */
[----:B------:R-:W-:Y:S02]  /*4160*/  IMAD R43, R20, 0x2, R46 ;  /* 0x00000002142b7824 */ /* 0x000fe400078e022e */
[----:B------:R-:W2:Y:S01]  /*4170*/  LDC.64 R2, c[0x0][0x228] ;  /* 0x00008a00ff027b82 */ /* 0x000ea20000000a00 */
[----:B------:R-:W-:Y:S01]  /*4180*/  ULDC.64 UR4, c[0x0][0x270] ;  /* 0x00009c0000047ab9 */ /* 0x000fe20000000a00 */
[----:B------:R-:W-:Y:S01]  /*4190*/  F2FP.BF16.F32.PACK_AB R16, R26, R67 ;  /* 0x000000431a10723e */ /* 0x000fe200000010ff */
[----:B------:R-:W-:Y:S01]  /*41a0*/  IMAD R42, R20, 0x2, R43 ;  /* 0x00000002142a7824 */ /* 0x000fe200078e022b */
[----:B------:R-:W-:Y:S01]  /*41b0*/  UIMAD UR4, UR7, UR4, URZ ;  /* 0x00000004070472a4 */ /* 0x000fe2000f8e023f */
[----:B------:R-:W-:-:S02]  /*41c0*/  F2FP.BF16.F32.PACK_AB R18, R18, R27 ;  /* 0x0000001b1212723e */ /* 0x000fc400000010ff */
[C---:B------:R-:W-:Y:S01]  /*41d0*/  IMAD R36, R20.reuse, 0x2, R42 ;  /* 0x0000000214247824 */ /* 0x040fe200078e022a */
[----:B------:R-:W-:Y:S02]  /*41e0*/  F2FP.BF16.F32.PACK_AB R19, R19, R22 ;  /* 0x000000161313723e */ /* 0x000fe400000010ff */
[----:B------:R-:W-:Y:S01]  /*41f0*/  FSEL R41, R41, -INF , P1 ;  /* 0xff80000029297808 */ /* 0x000fe20000800000 */
[----:B------:R-:W-:Y:S01]  /*4200*/  IMAD R37, R20, 0x2, R36 ;  /* 0x0000000214257824 */ /* 0x000fe200078e0224 */
[----:B-1----:R-:W-:-:S03]  /*4210*/  PRMT R102, R125, 0x6540, R102 ;  /* 0x000065407d667816 */ /* 0x002fc60000000066 */
[----:B------:R-:W-:Y:S01]  /*4220*/  IMAD R38, R20, 0x2, R37 ;  /* 0x0000000214267824 */ /* 0x000fe200078e0225 */
[----:B------:R-:W1:Y:S01]  /*4230*/  LDS.128 R8, [R51] ;  /* 0x0000000033087984 */ /* 0x000e620000000c00 */
[----:B------:R-:W-:Y:S01]  /*4240*/  IMAD R34, R102, UR5, RZ ;  /* 0x0000000566227c24 */ /* 0x000fe2000f8e02ff */
[----:B------:R-:W-:Y:S01]  /*4250*/  USHF.L.U32 UR5, UR4, 0x1, URZ ;  /* 0x0000000104057899 */ /* 0x000fe2000800063f */
[----:B------:R-:W-:Y:S01]  /*4260*/  IMAD R44, R20, 0x2, R38 ;  /* 0x00000002142c7824 */ /* 0x000fe200078e0226 */
[----:B------:R-:W-:Y:S01]  /*4270*/  BAR.SYNC.DEFER_BLOCKING 0x0 ;  /* 0x0000000000007b1d */ /* 0x000fe20000010000 */
[----:B------:R-:W-:Y:S02]  /*4280*/  IMAD.SHL.U32 R17, R34, 0x2, RZ ;  /* 0x0000000222117824 */ /* 0x000fe400078e00ff */
[----:B------:R-:W-:Y:S02]  /*4290*/  IMAD R45, R20, 0x2, R44 ;  /* 0x00000002142d7824 */ /* 0x000fe400078e022c */
[----:B------:R-:W-:Y:S01]  /*42a0*/  IMAD.HI R34, R34, 0x2, RZ ;  /* 0x0000000222227827 */ /* 0x000fe200078e02ff */
[----:B--2---:R-:W-:Y:S01]  /*42b0*/  IADD3 R64, P2, P3, R17, UR5, R2 ;  /* 0x0000000511407c10 */ /* 0x004fe2000fb5e002 */
[----:B------:R-:W-:Y:S01]  /*42c0*/  UIMAD.WIDE UR4, UR4, 0x2, URZ ;  /* 0x00000002040478a5 */ /* 0x000fe2000f8e023f */
[----:B------:R-:W-:Y:S01]  /*42d0*/  F2FP.BF16.F32.PACK_AB R17, R24, R63 ;  /* 0x0000003f1811723e */ /* 0x000fe200000010ff */
[----:B------:R-:W-:Y:S01]  /*42e0*/  IMAD R48, R20, 0x2, R45 ;  /* 0x0000000214307824 */ /* 0x000fe200078e022d */
[----:B------:R-:W-:-:S02]  /*42f0*/  LEA R2, P6, R21, R64, 0x1 ;  /* 0x0000004015027211 */ /* 0x000fc400078c08ff */
[-C--:B------:R-:W-:Y:S01]  /*4300*/  LEA R24, P4, R25, R64.reuse, 0x1 ;  /* 0x0000004019187211 */ /* 0x080fe200078808ff */
[----:B------:R-:W-:Y:S01]  /*4310*/  IMAD R49, R20, 0x2, R48 ;  /* 0x0000000214317824 */ /* 0x000fe200078e0230 */
[----:B------:R-:W-:Y:S01]  /*4320*/  IADD3.X R80, R34, UR5, R3, P2, P3 ;  /* 0x0000000522507c10 */ /* 0x000fe200097e6403 */
[----:B------:R-:W-:Y:S01]  /*4330*/  ULDC UR4, c[0x0][0x27c] ;  /* 0x00009f0000047ab9 */ /* 0x000fe20000000800 */
[-C--:B------:R-:W-:Y:S01]  /*4340*/  LEA R26, P2, R23, R64.reuse, 0x1 ;  /* 0x00000040171a7211 */ /* 0x080fe200078408ff */
[C---:B------:R-:W-:Y:S01]  /*4350*/  IMAD R50, R20.reuse, 0x2, R49 ;  /* 0x0000000214327824 */ /* 0x040fe200078e0231 */
[----:B------:R-:W-:Y:S01]  /*4360*/  LEA R22, P3, R59, R64, 0x1 ;  /* 0x000000403b167211 */ /* 0x000fe200078608ff */
[----:B------:R-:W-:Y:S01]  /*4370*/  UIMAD UR4, UR7, UR4, URZ ;  /* 0x00000004070472a4 */ /* 0x000fe2000f8e023f */
[-C--:B------:R-:W-:Y:S01]  /*4380*/  LEA.HI.X.SX32 R27, R23, R80.reuse, 0x1, P2 ;  /* 0x00000050171b7211 */ /* 0x080fe200010f0eff */
[C---:B------:R-:W-:Y:S01]  /*4390*/  IMAD R60, R20.reuse, 0x2, R50 ;  /* 0x00000002143c7824 */ /* 0x040fe200078e0232 */
[-C--:B------:R-:W-:Y:S01]  /*43a0*/  LEA.HI.X.SX32 R3, R21, R80.reuse, 0x1, P6 ;  /* 0x0000005015037211 */ /* 0x080fe200030f0eff */
[----:B------:R-:W-:Y:S01]  /*43b0*/  USHF.L.U32 UR6, UR4, 0x2, URZ ;  /* 0x0000000204067899 */ /* 0x000fe2000800063f */
[----:B------:R-:W-:Y:S01]  /*43c0*/  STSM.16.M88.4 [R32], R12 ;  /* 0x0000000c20007844 */ /* 0x000fe20000000200 */
[C---:B------:R-:W-:Y:S01]  /*43d0*/  IMAD R61, R20.reuse, 0x2, R60 ;  /* 0x00000002143d7824 */ /* 0x040fe200078e023c */
[----:B------:R-:W-:Y:S01]  /*43e0*/  LEA.HI.X.SX32 R23, R59, R80, 0x1, P3 ;  /* 0x000000503b177211 */ /* 0x000fe200018f0eff */
[----:B------:R-:W-:Y:S01]  /*43f0*/  UIMAD.WIDE UR4, UR4, 0x4, URZ ;  /* 0x00000004040478a5 */ /* 0x000fe2000f8e023f */
[----:B------:R-:W-:Y:S01]  /*4400*/  BAR.SYNC.DEFER_BLOCKING 0x0 ;  /* 0x0000000000007b1d */ /* 0x000fe20000010000 */
[----:B------:R-:W-:Y:S01]  /*4410*/  IMAD R65, R20, 0x2, R61 ;  /* 0x0000000214417824 */ /* 0x000fe200078e023d */
[----:B------:R-:W-:-:S02]  /*4420*/  LEA R34, P6, R35, R64, 0x1 ;  /* 0x0000004023227211 */ /* 0x000fc400078c08ff */
[-C--:B------:R-:W-:Y:S01]  /*4430*/  LEA.HI.X.SX32 R25, R25, R80.reuse, 0x1, P4 ;  /* 0x0000005019197211 */ /* 0x080fe200020f0eff */
[C---:B------:R-:W-:Y:S01]  /*4440*/  IMAD R73, R20.reuse, 0x2, R65 ;  /* 0x0000000214497824 */ /* 0x040fe200078e0241 */
[----:B------:R-:W-:Y:S02]  /*4450*/  LEA.HI.X.SX32 R35, R35, R80, 0x1, P6 ;  /* 0x0000005023237211 */ /* 0x000fe400030f0eff */
[-C--:B------:R-:W-:Y:S01]  /*4460*/  LEA R62, P6, R47, R64.reuse, 0x1 ;  /* 0x000000402f3e7211 */ /* 0x080fe200078c08ff */
[C---:B------:R-:W-:Y:S01]  /*4470*/  IMAD R79, R20.reuse, 0x2, R73 ;  /* 0x00000002144f7824 */ /* 0x040fe200078e0249 */
[----:B------:R-:W-:Y:S02]  /*4480*/  LEA R28, P2, R29, R64, 0x1 ;  /* 0x000000401d1c7211 */ /* 0x000fe400078408ff */
[----:B------:R-:W-:Y:S01]  /*4490*/  LEA.HI.X.SX32 R63, R47, R80, 0x1, P6 ;  /* 0x000000502f3f7211 */ /* 0x000fe200030f0eff */
[----:B------:R-:W-:Y:S01]  /*44a0*/  IMAD R81, R20, 0x2, R79 ;  /* 0x0000000214517824 */ /* 0x000fe200078e024f */
[----:B------:R-:W-:-:S02]  /*44b0*/  LEA R74, P6, R37, R64, 0x1 ;  /* 0x00000040254a7211 */ /* 0x000fc400078c08ff */
[----:B------:R-:W-:Y:S01]  /*44c0*/  LEA.HI.X.SX32 R29, R29, R80, 0x1, P2 ;  /* 0x000000501d1d7211 */ /* 0x000fe200010f0eff */
[----:B------:R-:W-:Y:S01]  /*44d0*/  IMAD R91, R20, 0x2, R81 ;  /* 0x00000002145b7824 */ /* 0x000fe200078e0251 */
[C---:B------:R-:W-:Y:S02]  /*44e0*/  LEA R20, P5, R30.reuse, R64, 0x1 ;  /* 0x000000401e147211 */ /* 0x040fe400078a08ff */
[-C--:B------:R-:W-:Y:S02]  /*44f0*/  LEA.HI.X.SX32 R75, R37, R80.reuse, 0x1, P6 ;  /* 0x00000050254b7211 */ /* 0x080fe400030f0eff */
[----:B------:R-:W-:Y:S01]  /*4500*/  LEA.HI.X.SX32 R21, R30, R80, 0x1, P5 ;  /* 0x000000501e157211 */ /* 0x000fe200028f0eff */
[----:B------:R-:W2:Y:S01]  /*4510*/  LDS.128 R12, [R51] ;  /* 0x00000000330c7984 */ /* 0x000ea20000000c00 */
[----:B------:R-:W-:Y:S01]  /*4520*/  BAR.SYNC.DEFER_BLOCKING 0x0 ;  /* 0x0000000000007b1d */ /* 0x000fe20000010000 */
[-C--:B------:R-:W-:Y:S02]  /*4530*/  LEA R30, P5, R31, R64.reuse, 0x1 ;  /* 0x000000401f1e7211 */ /* 0x080fe400078a08ff */
[----:B------:R-:W-:-:S02]  /*4540*/  LEA R82, P6, R49, R64, 0x1 ;  /* 0x0000004031527211 */ /* 0x000fc400078c08ff */
[----:B------:R-:W-:Y:S02]  /*4550*/  LEA.HI.X.SX32 R31, R31, R80, 0x1, P5 ;  /* 0x000000501f1f7211 */ /* 0x000fe400028f0eff */
[C---:B------:R-:W-:Y:S02]  /*4560*/  LEA R66, P5, R46.reuse, R64, 0x1 ;  /* 0x000000402e427211 */ /* 0x040fe400078a08ff */
[-C--:B------:R-:W-:Y:S02]  /*4570*/  LEA.HI.X.SX32 R83, R49, R80.reuse, 0x1, P6 ;  /* 0x0000005031537211 */ /* 0x080fe400030f0eff */
[----:B------:R-:W-:Y:S02]  /*4580*/  LEA.HI.X.SX32 R67, R46, R80, 0x1, P5 ;  /* 0x000000502e437211 */ /* 0x000fe400028f0eff */
[-C--:B------:R-:W-:Y:S02]  /*4590*/  LEA R46, P5, R38, R64.reuse, 0x1 ;  /* 0x00000040262e7211 */ /* 0x080fe400078a08ff */
[----:B------:R-:W-:-:S02]  /*45a0*/  LEA R72, P6, R73, R64, 0x1 ;  /* 0x0000004049487211 */ /* 0x000fc400078c08ff */
[----:B------:R-:W-:Y:S02]  /*45b0*/  LEA.HI.X.SX32 R47, R38, R80, 0x1, P5 ;  /* 0x00000050262f7211 */ /* 0x000fe400028f0eff */
[C---:B------:R-:W-:Y:S02]  /*45c0*/  LEA R84, P5, R50.reuse, R64, 0x1 ;  /* 0x0000004032547211 */ /* 0x040fe400078a08ff */
[----:B0-----:R-:W-:Y:S02]  /*45d0*/  PRMT R38, R7, 0x7632, R38 ;  /* 0x0000763207267816 */ /* 0x001fe40000000026 */
[----:B------:R-:W-:Y:S01]  /*45e0*/  LEA.HI.X.SX32 R85, R50, R80, 0x1, P5 ;  /* 0x0000005032557211 */ /* 0x000fe200028f0eff */
[----:B------:R0:W-:Y:S01]  /*45f0*/  STSM.16.M88.4 [R32], R16 ;  /* 0x0000001020007844 */ /* 0x0001e20000000200 */
[----:B------:R-:W-:Y:S01]  /*4600*/  BAR.SYNC.DEFER_BLOCKING 0x0 ;  /* 0x0000000000007b1d */ /* 0x000fe20000010000 */
[----:B------:R-:W-:Y:S02]  /*4610*/  LEA R78, P5, R79, R64, 0x1 ;  /* 0x000000404f4e7211 */ /* 0x000fe400078a08ff */
[----:B------:R-:W-:-:S02]  /*4620*/  LEA.HI.X.SX32 R73, R73, R80, 0x1, P6 ;  /* 0x0000005049497211 */ /* 0x000fc400030f0eff */
[----:B------:R-:W-:Y:S02]  /*4630*/  LEA.HI.X.SX32 R79, R79, R80, 0x1, P5 ;  /* 0x000000504f4f7211 */ /* 0x000fe400028f0eff */
[CC--:B0-----:R-:W-:Y:S02]  /*4640*/  LEA R18, P3, R54.reuse, R64.reuse, 0x1 ;  /* 0x0000004036127211 */ /* 0x0c1fe400078608ff */
[C---:B------:R-:W-:Y:S02]  /*4650*/  LEA R16, P4, R57.reuse, R64, 0x1 ;  /* 0x0000004039107211 */ /* 0x040fe400078808ff */
[----:B------:R-:W-:Y:S02]  /*4660*/  LEA.HI.X.SX32 R19, R54, R80, 0x1, P3 ;  /* 0x0000005036137211 */ /* 0x000fe400018f0eff */
[----:B------:R-:W-:Y:S02]  /*4670*/  LEA R58, P3, R52, R64, 0x1 ;  /* 0x00000040343a7211 */ /* 0x000fe400078608ff */
[----:B------:R-:W-:-:S02]  /*4680*/  LEA.HI.X.SX32 R17, R57, R80, 0x1, P4 ;  /* 0x0000005039117211 */ /* 0x000fc400020f0eff */
[C---:B------:R-:W-:Y:S02]  /*4690*/  LEA R56, P4, R53.reuse, R64, 0x1 ;  /* 0x0000004035387211 */ /* 0x040fe400078808ff */
[----:B------:R-:W-:Y:S01]  /*46a0*/  LEA.HI.X.SX32 R59, R52, R80, 0x1, P3 ;  /* 0x00000050343b7211 */ /* 0x000fe200018f0eff */
[----:B------:R0:W-:Y:S01]  /*46b0*/  STG.E.U16 desc[UR22][R26.64], R4 ;  /* 0x000000041a007986 */ /* 0x0001e2000c101516 */
[C---:B------:R-:W-:Y:S02]  /*46c0*/  LEA R52, P3, R36.reuse, R64, 0x1 ;  /* 0x0000004024347211 */ /* 0x040fe400078608ff */
[-C--:B------:R-:W-:Y:S01]  /*46d0*/  LEA.HI.X.SX32 R57, R53, R80.reuse, 0x1, P4 ;  /* 0x0000005035397211 */ /* 0x080fe200020f0eff */
[----:B------:R3:W-:Y:S01]  /*46e0*/  STG.E.U16 desc[UR22][R24.64], R5 ;  /* 0x0000000518007986 */ /* 0x0007e2000c101516 */
[----:B------:R-:W-:Y:S02]  /*46f0*/  LEA.HI.X.SX32 R53, R36, R80, 0x1, P3 ;  /* 0x0000005024357211 */ /* 0x000fe400018f0eff */
[-C--:B------:R-:W-:Y:S01]  /*4700*/  LEA R36, P3, R48, R64.reuse, 0x1 ;  /* 0x0000004030247211 */ /* 0x080fe200078608ff */
[----:B------:R4:W-:Y:S01]  /*4710*/  STG.E.U16 desc[UR22][R22.64], R6 ;  /* 0x0000000616007986 */ /* 0x0009e2000c101516 */
[----:B------:R-:W-:-:S02]  /*4720*/  LEA R32, P2, R33, R64, 0x1 ;  /* 0x0000004021207211 */ /* 0x000fc400078408ff */
[-C--:B------:R-:W-:Y:S01]  /*4730*/  LEA.HI.X.SX32 R37, R48, R80.reuse, 0x1, P3 ;  /* 0x0000005030257211 */ /* 0x080fe200018f0eff */
[----:B------:R5:W-:Y:S01]  /*4740*/  STG.E.U16 desc[UR22][R2.64], R7 ;  /* 0x0000000702007986 */ /* 0x000be2000c101516 */
[----:B0-----:R-:W-:Y:S02]  /*4750*/  PRMT R27, R6, 0x7632, R27 ;  /* 0x00007632061b7816 */ /* 0x001fe4000000001b */
[----:B------:R-:W-:Y:S01]  /*4760*/  LEA.HI.X.SX32 R33, R33, R80, 0x1, P2 ;  /* 0x0000005021217211 */ /* 0x000fe200010f0eff */
[----:B------:R-:W0:Y:S01]  /*4770*/  LDS.128 R48, [R51] ;  /* 0x0000000033307984 */ /* 0x000e220000000c00 */
[----:B---3--:R-:W-:Y:S01]  /*4780*/  PRMT R25, R5, 0x7632, R25 ;  /* 0x0000763205197816 */ /* 0x008fe20000000019 */
[----:B------:R-:W-:Y:S01]  /*4790*/  FFMA R5, R41, 0.69314718246459960938, R40 ;  /* 0x3f31721829057823 */ /* 0x000fe20000000028 */
[----:B------:R-:W-:Y:S02]  /*47a0*/  LEA R68, P2, R43, R64, 0x1 ;  /* 0x000000402b447211 */ /* 0x000fe400078408ff */
[----:B----4-:R-:W-:-:S02]  /*47b0*/  PRMT R23, R4, 0x7632, R23 ;  /* 0x0000763204177816 */ /* 0x010fc40000000017 */
[----:B------:R-:W-:Y:S01]  /*47c0*/  LEA R70, P4, R42, R64, 0x1 ;  /* 0x000000402a467211 */ /* 0x000fe200078808ff */
[----:B-----5:R-:W-:Y:S01]  /*47d0*/  IMAD.SHL.U32 R7, R125, 0x2, RZ ;  /* 0x000000027d077824 */ /* 0x020fe200078e00ff */
[----:B------:R-:W-:Y:S01]  /*47e0*/  LEA.HI.X.SX32 R69, R43, R80, 0x1, P2 ;  /* 0x000000502b457211 */ /* 0x000fe200010f0eff */
[----:B------:R2:W-:Y:S01]  /*47f0*/  STG.E.U16 desc[UR22][R20.64], R23 ;  /* 0x0000001714007986 */ /* 0x0005e2000c101516 */
[----:B-1----:R-:W-:Y:S02]  /*4800*/  PRMT R2, R11, 0x7632, R2 ;  /* 0x000076320b027816 */ /* 0x002fe40000000002 */
[----:B------:R-:W-:Y:S01]  /*4810*/  LEA R76, P2, R44, R64, 0x1 ;  /* 0x000000402c4c7211 */ /* 0x000fe200078408ff */
[----:B------:R1:W-:Y:S01]  /*4820*/  STG.E.U16 desc[UR22][R28.64], R25 ;  /* 0x000000191c007986 */ /* 0x0003e2000c101516 */
[----:B------:R-:W-:Y:S02]  /*4830*/  LEA.HI.X.SX32 R71, R42, R80, 0x1, P4 ;  /* 0x000000502a477211 */ /* 0x000fe400020f0eff */
[----:B------:R-:W-:Y:S01]  /*4840*/  LEA R42, P4, R45, R64, 0x1 ;  /* 0x000000402d2a7211 */ /* 0x000fe200078808ff */
[----:B------:R-:W-:Y:S01]  /*4850*/  STG.E.U16 desc[UR22][R16.64], R27 ;  /* 0x0000001b10007986 */ /* 0x000fe2000c101516 */
[----:B------:R-:W-:-:S02]  /*4860*/  LEA.HI.X.SX32 R77, R44, R80, 0x1, P2 ;  /* 0x000000502c4d7211 */ /* 0x000fc400010f0eff */
[----:B------:R-:W-:Y:S01]  /*4870*/  LEA R44, P2, R60, R64, 0x1 ;  /* 0x000000403c2c7211 */ /* 0x000fe200078408ff */
[----:B------:R3:W-:Y:S01]  /*4880*/  STG.E.U16 desc[UR22][R18.64], R38 ;  /* 0x0000002612007986 */ /* 0x0007e2000c101516 */
[----:B------:R-:W-:Y:S02]  /*4890*/  LEA.HI.X.SX32 R43, R45, R80, 0x1, P4 ;  /* 0x000000502d2b7211 */ /* 0x000fe400020f0eff */
[----:B--2---:R-:W-:Y:S01]  /*48a0*/  PRMT R21, R13, 0x7632, R21 ;  /* 0x000076320d157816 */ /* 0x004fe20000000015 */
[----:B------:R-:W-:Y:S01]  /*48b0*/  STG.E.U16 desc[UR22][R34.64], R8 ;  /* 0x0000000822007986 */ /* 0x000fe2000c101516 */
[----:B-1----:R-:W-:Y:S02]  /*48c0*/  PRMT R29, R8, 0x7632, R29 ;  /* 0x00007632081d7816 */ /* 0x002fe4000000001d */
[-C--:B------:R-:W-:Y:S01]  /*48d0*/  LEA R88, P4, R61, R64.reuse, 0x1 ;  /* 0x000000403d587211 */ /* 0x080fe200078808ff */
[----:B------:R1:W-:Y:S01]  /*48e0*/  STG.E.U16 desc[UR22][R30.64], R9 ;  /* 0x000000091e007986 */ /* 0x0003e2000c101516 */
[----:B------:R-:W-:-:S02]  /*48f0*/  LEA R86, P3, R65, R64, 0x1 ;  /* 0x0000004041567211 */ /* 0x000fc400078608ff */
[----:B------:R-:W-:Y:S01]  /*4900*/  PRMT R3, R15, 0x7632, R3 ;  /* 0x000076320f037816 */ /* 0x000fe20000000003 */
[----:B------:R2:W-:Y:S01]  /*4910*/  STG.E.U16 desc[UR22][R32.64], R10 ;  /* 0x0000000a20007986 */ /* 0x0005e2000c101516 */
[----:B---3--:R-:W-:Y:S02]  /*4920*/  PRMT R38, R12, 0x7632, R38 ;  /* 0x000076320c267816 */ /* 0x008fe40000000026 */
[----:B------:R-:W-:Y:S01]  /*4930*/  PRMT R18, R14, 0x7632, R18 ;  /* 0x000076320e127816 */ /* 0x000fe20000000012 */
[----:B------:R-:W-:Y:S01]  /*4940*/  STG.E.U16 desc[UR22][R56.64], R11 ;  /* 0x0000000b38007986 */ /* 0x000fe2000c101516 */
[----:B------:R-:W-:Y:S02]  /*4950*/  LEA.HI.X.SX32 R45, R60, R80, 0x1, P2 ;  /* 0x000000503c2d7211 */ /* 0x000fe400010f0eff */
[----:B------:R-:W-:Y:S01]  /*4960*/  LEA R60, P2, R81, R64, 0x1 ;  /* 0x00000040513c7211 */ /* 0x000fe200078408ff */
[----:B------:R-:W-:Y:S01]  /*4970*/  STG.E.U16 desc[UR22][R58.64], R29 ;  /* 0x0000001d3a007986 */ /* 0x000fe2000c101516 */
[----:B-1----:R-:W-:-:S02]  /*4980*/  PRMT R31, R9, 0x7632, R31 ;  /* 0x00007632091f7816 */ /* 0x002fc4000000001f */
[----:B------:R-:W-:Y:S01]  /*4990*/  LEA.HI.X.SX32 R89, R61, R80, 0x1, P4 ;  /* 0x000000503d597211 */ /* 0x000fe200020f0eff */
[----:B------:R-:W1:Y:S01]  /*49a0*/  LDC.64 R8, c[0x0][0x230] ;  /* 0x00008c00ff087b82 */ /* 0x000e620000000a00 */
[----:B--2---:R-:W-:Y:S01]  /*49b0*/  PRMT R33, R10, 0x7632, R33 ;  /* 0x000076320a217816 */ /* 0x004fe20000000021 */
[----:B------:R-:W-:Y:S01]  /*49c0*/  STG.E.U16 desc[UR22][R62.64], R31 ;  /* 0x0000001f3e007986 */ /* 0x000fe2000c101516 */
[----:B------:R-:W-:Y:S02]  /*49d0*/  LEA R64, P4, R91, R64, 0x1 ;  /* 0x000000405b407211 */ /* 0x000fe400078808ff */
[-C--:B------:R-:W-:Y:S01]  /*49e0*/  LEA.HI.X.SX32 R87, R65, R80.reuse, 0x1, P3 ;  /* 0x0000005041577211 */ /* 0x080fe200018f0eff */
[----:B------:R-:W-:Y:S01]  /*49f0*/  STG.E.U16 desc[UR22][R66.64], R33 ;  /* 0x0000002142007986 */ /* 0x000fe2000c101516 */
[----:B0-----:R-:W-:Y:S02]  /*4a00*/  PRMT R6, R48, 0x7632, R6 ;  /* 0x0000763230067816 */ /* 0x001fe40000000006 */
[----:B------:R-:W-:Y:S01]  /*4a10*/  PRMT R10, R49, 0x7632, R10 ;  /* 0x00007632310a7816 */ /* 0x000fe2000000000a */
[----:B------:R0:W-:Y:S01]  /*4a20*/  STG.E.U16 desc[UR22][R68.64], R2 ;  /* 0x0000000244007986 */ /* 0x0001e2000c101516 */
[----:B------:R-:W-:-:S02]  /*4a30*/  LEA.HI.X.SX32 R61, R81, R80, 0x1, P2 ;  /* 0x00000050513d7211 */ /* 0x000fc400010f0eff */
[----:B------:R-:W-:Y:S01]  /*4a40*/  PRMT R30, R50, 0x7632, R30 ;  /* 0x00007632321e7816 */ /* 0x000fe2000000001e */
[----:B------:R-:W-:Y:S01]  /*4a50*/  STG.E.U16 desc[UR22][R70.64], R12 ;  /* 0x0000000c46007986 */ /* 0x000fe2000c101516 */
[----:B------:R-:W-:Y:S02]  /*4a60*/  LEA.HI.X.SX32 R65, R91, R80, 0x1, P4 ;  /* 0x000000505b417211 */ /* 0x000fe400020f0eff */
[----:B------:R-:W-:Y:S01]  /*4a70*/  PRMT R32, R51, 0x7632, R32 ;  /* 0x0000763233207816 */ /* 0x000fe20000000020 */
[----:B------:R-:W-:Y:S01]  /*4a80*/  STG.E.U16 desc[UR22][R52.64], R13 ;  /* 0x0000000d34007986 */ /* 0x000fe2000c101516 */
[----:B------:R-:W-:Y:S02]  /*4a90*/  LOP3.LUT R7, R7, 0x3f8, RZ, 0xc0, !PT ;  /* 0x000003f807077812 */ /* 0x000fe400078ec0ff */
[----:B------:R-:W-:Y:S01]  /*4aa0*/  LOP3.LUT P2, RZ, R125, 0x100, RZ, 0xc0, !PT ;  /* 0x000001007dff7812 */ /* 0x000fe2000784c0ff */
[----:B------:R-:W-:Y:S01]  /*4ab0*/  STG.E.U16 desc[UR22][R74.64], R14 ;  /* 0x0000000e4a007986 */ /* 0x000fe2000c101516 */
[----:B0-----:R-:W-:-:S03]  /*4ac0*/  FSEL R2, R39, -INF , P0 ;  /* 0xff80000027027808 */ /* 0x001fc60000000000 */
[----:B------:R-:W-:Y:S02]  /*4ad0*/  STG.E.U16 desc[UR22][R46.64], R15 ;  /* 0x0000000f2e007986 */ /* 0x000fe4000c101516 */
[----:B------:R-:W-:Y:S02]  /*4ae0*/  FFMA R4, R2, 0.69314718246459960938, R55 ;  /* 0x3f31721802047823 */ /* 0x000fe40000000037 */
[----:B------:R-:W-:Y:S04]  /*4af0*/  STG.E.U16 desc[UR22][R76.64], R38 ;  /* 0x000000264c007986 */ /* 0x000fe8000c101516 */
[----:B------:R-:W-:Y:S04]  /*4b00*/  STG.E.U16 desc[UR22][R42.64], R21 ;  /* 0x000000152a007986 */ /* 0x000fe8000c101516 */
[----:B------:R-:W-:Y:S04]  /*4b10*/  STG.E.U16 desc[UR22][R36.64], R18 ;  /* 0x0000001224007986 */ /* 0x000fe8000c101516 */
[----:B------:R0:W-:Y:S04]  /*4b20*/  STG.E.U16 desc[UR22][R82.64], R3 ;  /* 0x0000000352007986 */ /* 0x0001e8000c101516 */
[----:B------:R-:W-:Y:S04]  /*4b30*/  STG.E.U16 desc[UR22][R84.64], R48 ;  /* 0x0000003054007986 */ /* 0x000fe8000c101516 */
[----:B------:R-:W-:Y:S04]  /*4b40*/  STG.E.U16 desc[UR22][R44.64], R49 ;  /* 0x000000312c007986 */ /* 0x000fe8000c101516 */
[----:B------:R-:W-:Y:S01]  /*4b50*/  STG.E.U16 desc[UR22][R88.64], R50 ;  /* 0x0000003258007986 */ /* 0x000fe2000c101516 */
[----:B0-----:R-:W-:-:S03]  /*4b60*/  IMAD.SHL.U32 R3, R102, 0x4, RZ ;  /* 0x0000000466037824 */ /* 0x001fc600078e00ff */
[----:B------:R-:W-:Y:S02]  /*4b70*/  STG.E.U16 desc[UR22][R86.64], R51 ;  /* 0x0000003356007986 */ /* 0x000fe4000c101516 */
[----:B-1----:R-:W-:Y:S02]  /*4b80*/  IADD3 R2, P0, P1, R3, UR6, R8 ;  /* 0x0000000603027c10 */ /* 0x002fe4000f91e008 */
[----:B------:R0:W-:Y:S04]  /*4b90*/  STG.E.U16 desc[UR22][R72.64], R6 ;  /* 0x0000000648007986 */ /* 0x0001e8000c101516 */
[----:B------:R1:W-:Y:S04]  /*4ba0*/  STG.E.U16 desc[UR22][R78.64], R10 ;  /* 0x0000000a4e007986 */ /* 0x0003e8000c101516 */
[----:B------:R1:W-:Y:S04]  /*4bb0*/  STG.E.U16 desc[UR22][R60.64], R30 ;  /* 0x0000001e3c007986 */ /* 0x0003e8000c101516 */
[----:B------:R1:W-:Y:S01]  /*4bc0*/  STG.E.U16 desc[UR22][R64.64], R32 ;  /* 0x0000002040007986 */ /* 0x0003e2000c101516 */
[----:B0-----:R-:W-:Y:S01]  /*4bd0*/  IMAD.HI R6, R102, 0x4, RZ ;  /* 0x0000000466067827 */ /* 0x001fe200078e02ff */
[----:B------:R-:W-:Y:S04]  /*4be0*/  BAR.SYNC.DEFER_BLOCKING 0x0 ;  /* 0x0000000000007b1d */ /* 0x000fe80000010000 */
[----:B------:R-:W-:-:S02]  /*4bf0*/  IADD3.X R3, R6, UR5, R9, P0, P1 ;  /* 0x0000000506037c10 */ /* 0x000fc400087e2409 */
[----:B------:R1:W-:Y:S02]  /*4c00*/  STS.64 [R7+UR20], R4 ;  /* 0x0000000407007988 */ /* 0x0003e40008000a14 */
[----:B------:R-:W-:Y:S06]  /*4c10*/  BAR.SYNC.DEFER_BLOCKING 0x0 ;  /* 0x0000000000007b1d */ /* 0x000fec0000010000 */
[----:B------:R-:W-:Y:S05]  /*4c20*/  @P2 EXIT ;  /* 0x000000000000294d */ /* 0x000fea0003800000 */
[----:B-1----:R-:W0:Y:S04]  /*4c30*/  LDS R5, [R0] ;  /* 0x0000000000057984 */ /* 0x002e280000000800 */
[----:B0-----:R-:W-:Y:S01]  /*4c40*/  STG.E desc[UR22][R2.64], R5 ;  /* 0x0000000502007986 */ /* 0x001fe2000c101916 */
[----:B------:R-:W-:Y:S05]  /*4c50*/  EXIT ;  /* 0x000000000000794d */ /* 0x000fea0003800000 */
.L_x_2:
[----:B------:R-:W-:-:S00]  /*4c60*/  BRA `(.L_x_2) ;  /* 0xfffffffc00fc7947 */ /* 0x000fc0000383ffff */
[----:B------:R-:W-:-:S00]  /*4c70*/  NOP ;  /* 0x0000000000007918 */ /* 0x000fc00000000000 */
        /* <DEDUP_REMOVED lines=8> */
.L_x_3:


//--------------------- .nv.global.init           --------------------------
	.section	.nv.global.init,"aw",@progbits
.nv.global.init:
	.type		_$_str,@object
	.size		_$_str,(.L_0 - _$_str)
_$_str:
        /*0000*/ 	.byte	0x5f, 0x5f, 0x43, 0x55, 0x44, 0x41, 0x5f, 0x46, 0x54, 0x5a, 0x00
.L_0:


//--------------------- .nv.shared.attn_fwd       --------------------------
	.section	.nv.shared.attn_fwd,"aw",@nobits
	.sectionflags	@""
	.align	16
	.zero		1024


//--------------------- .nv.shared.reserved.0     --------------------------
	.section	.nv.shared.reserved.0,"aw",@nobits
	.weak		__nv_reservedSMEM_offset_0_alias
	.size		__nv_reservedSMEM_offset_0_alias, 0, 0
	.other		__nv_reservedSMEM_offset_0_alias,@"STO_CUDA_RESERVED_SHARED STV_DEFAULT"
__nv_reservedSMEM_offset_0_alias:
	.zero		0


//--------------------- .nv.constant0.attn_fwd    --------------------------
	.section	.nv.constant0.attn_fwd,"a",@progbits
	.sectionflags	@""
	.align	4
.nv.constant0.attn_fwd:
	.zero		664


//--------------------- SYMBOLS --------------------------

	.type		.nv.reservedSmem.offset0,@object
	.size		.nv.reservedSmem.offset0,0x4
